	.target	sm_100a

	.elftype	@"ET_EXEC"


//--------------------- .note.nv.tkinfo           --------------------------
	.section	.note.nv.tkinfo,"",@"SHT_NOTE"
	.sectionflags	@"SHF_NOTE_NV_TKINFO"
	.tkinfo
        /*0018*/ 	.word	0x00000002
        /*0030*/ 	.string	""
        /*0030*/ 	.string	"ptxas"
        /*0030*/ 	.string	"Cuda compilation tools, release 13.0, V13.0.88"
        /*0030*/ 	.string	"Build cuda_13.0.r13.0/compiler.36424714_0"
        /*0030*/ 	.string	"-arch sm_100a -m 64 "



//--------------------- .note.nv.cuinfo           --------------------------
	.section	.note.nv.cuinfo,"",@"SHT_NOTE"
	.sectionflags	@"SHF_NOTE_NV_CUINFO"
        /*0018*/ 	.short	0x0002
        /*001a*/ 	.short	0x0064
        /*001c*/ 	.short	0x0082
	.zero		2


//--------------------- .nv.info                  --------------------------
	.section	.nv.info,"",@"SHT_CUDA_INFO"
	.align	4


	//----- nvinfo : EIATTR_REGCOUNT
	.align		4
        /*0000*/ 	.byte	0x04, 0x2f
        /*0002*/ 	.short	(.L_20 - .L_19)
	.align		4
.L_19:
        /*0004*/ 	.word	index@(_ZN7cutlass13device_kernelINS_4gemm6kernel13GemmUniversalIN4cute5tupleIJiiiiEEENS1_10collective13CollectiveMmaINS1_35MainloopSm100TmaUmmaWarpSpecializedILi20ELi2ELi4ENS5_IJNS4_1CILi1EEESB_SB_EEEEENS5_IJNSA_ILi64EEENSA_ILi256EEENSA_ILi32EEEEEENS_12float_e4m3_tENS5_IJSB_llEEENS_12float_e5m2_tESJ_NS4_8TiledMMAINS4_8MMA_AtomIJNS4_10MMA_TraitsINS4_19SM100_MMA_F8F6F4_SSEJSI_SK_fSE_SF_NS4_17integral_constantINS4_4UMMA5MajorELSR_1EEESS_NSP_INSQ_7ScaleInELST_0EEESU_EEEEEENS4_6LayoutISC_NS5_IJNSA_ILi0EEESY_SY_EEEEENS5_IJNS4_10UnderscoreES11_S11_EEEEENS4_13SM90_TMA_LOADENS4_14ComposedLayoutINS4_7SwizzleILi2ELi4ELi3EEENS4_18smem_ptr_flag_bitsILi8EEENSX_INS5_IJSE_NSA_ILi8EEEEEENS5_IJSB_SE_EEEEEEEvNS4_8identityES14_NS15_INS16_ILi3ELi4ELi3EEES19_NSX_INS5_IJNSA_ILi128EEES1A_EEENS5_IJSB_S1H_EEEEEEEvS1F_EENS_8epilogue10collective18CollectiveEpilogueINS1N_23Sm100TmaWarpSpecializedILi4ELi2ELi32ELb0ELb0EEEJSH_NS5_IJNSX_ISE_SB_EES1S_EEESI_NS5_IJlSB_lEEESI_S1U_NS1N_6fusion15FusionCallbacksIS1R_NS1V_17LinearCombinationISI_fSI_fLNS_15FloatRoundStyleE2EEESH_S1T_JEEENS4_5SM1004TMEM4LOAD26SM100_TMEM_LOAD_16dp32b32xES14_NS15_IS17_S19_NSX_INS5_IJS1A_SE_EEENS5_IJSE_SB_EEEEEEENS4_39AutoVectorizingCopyWithAssumedAlignmentILi128EEENS4_14SM90_TMA_STOREES28_S2A_S2A_EEEvvEEEEvNT_6ParamsE)
        /*0008*/ 	.word	0x00000079


	//----- nvinfo : EIATTR_FRAME_SIZE
	.align		4
.L_20:
        /*000c*/ 	.byte	0x04, 0x11
        /*000e*/ 	.short	(.L_22 - .L_21)
	.align		4
.L_21:
        /*0010*/ 	.word	index@($__internal_2_$__cuda_sm10x_tcgen05_guardrail_trap_unallocated_columns_being_dealloced)
        /*0014*/ 	.word	0x00000000


	//----- nvinfo : EIATTR_FRAME_SIZE
	.align		4
.L_22:
        /*0018*/ 	.byte	0x04, 0x11
        /*001a*/ 	.short	(.L_24 - .L_23)
	.align		4
.L_23:
        /*001c*/ 	.word	index@($__internal_1_$__cuda_sm10x_tcgen05_guardrail_trap_phase_invalid_during_alloc)
        /*0020*/ 	.word	0x00000000


	//----- nvinfo : EIATTR_FRAME_SIZE
	.align		4
.L_24:
        /*0024*/ 	.byte	0x04, 0x11
        /*0026*/ 	.short	(.L_26 - .L_25)
	.align		4
.L_25:
        /*0028*/ 	.word	index@($__internal_0_$__cuda_sm10x_tcgen05_guardrail_trap_col_being_dealloced_not_returned_by_alloc)
        /*002c*/ 	.word	0x00000000


	//----- nvinfo : EIATTR_FRAME_SIZE
	.align		4
.L_26:
        /*0030*/ 	.byte	0x04, 0x11
        /*0032*/ 	.short	(.L_28 - .L_27)
	.align		4
.L_27:
        /*0034*/ 	.word	index@(_ZN7cutlass13device_kernelINS_4gemm6kernel13GemmUniversalIN4cute5tupleIJiiiiEEENS1_10collective13CollectiveMmaINS1_35MainloopSm100TmaUmmaWarpSpecializedILi20ELi2ELi4ENS5_IJNS4_1CILi1EEESB_SB_EEEEENS5_IJNSA_ILi64EEENSA_ILi256EEENSA_ILi32EEEEEENS_12float_e4m3_tENS5_IJSB_llEEENS_12float_e5m2_tESJ_NS4_8TiledMMAINS4_8MMA_AtomIJNS4_10MMA_TraitsINS4_19SM100_MMA_F8F6F4_SSEJSI_SK_fSE_SF_NS4_17integral_constantINS4_4UMMA5MajorELSR_1EEESS_NSP_INSQ_7ScaleInELST_0EEESU_EEEEEENS4_6LayoutISC_NS5_IJNSA_ILi0EEESY_SY_EEEEENS5_IJNS4_10UnderscoreES11_S11_EEEEENS4_13SM90_TMA_LOADENS4_14ComposedLayoutINS4_7SwizzleILi2ELi4ELi3EEENS4_18smem_ptr_flag_bitsILi8EEENSX_INS5_IJSE_NSA_ILi8EEEEEENS5_IJSB_SE_EEEEEEEvNS4_8identityES14_NS15_INS16_ILi3ELi4ELi3EEES19_NSX_INS5_IJNSA_ILi128EEES1A_EEENS5_IJSB_S1H_EEEEEEEvS1F_EENS_8epilogue10collective18CollectiveEpilogueINS1N_23Sm100TmaWarpSpecializedILi4ELi2ELi32ELb0ELb0EEEJSH_NS5_IJNSX_ISE_SB_EES1S_EEESI_NS5_IJlSB_lEEESI_S1U_NS1N_6fusion15FusionCallbacksIS1R_NS1V_17LinearCombinationISI_fSI_fLNS_15FloatRoundStyleE2EEESH_S1T_JEEENS4_5SM1004TMEM4LOAD26SM100_TMEM_LOAD_16dp32b32xES14_NS15_IS17_S19_NSX_INS5_IJS1A_SE_EEENS5_IJSE_SB_EEEEEEENS4_39AutoVectorizingCopyWithAssumedAlignmentILi128EEENS4_14SM90_TMA_STOREES28_S2A_S2A_EEEvvEEEEvNT_6ParamsE)
        /*0038*/ 	.word	0x00000000


	//----- nvinfo : EIATTR_MIN_STACK_SIZE
	.align		4
.L_28:
        /*003c*/ 	.byte	0x04, 0x12
        /*003e*/ 	.short	(.L_30 - .L_29)
	.align		4
.L_29:
        /*0040*/ 	.word	index@(_ZN7cutlass13device_kernelINS_4gemm6kernel13GemmUniversalIN4cute5tupleIJiiiiEEENS1_10collective13CollectiveMmaINS1_35MainloopSm100TmaUmmaWarpSpecializedILi20ELi2ELi4ENS5_IJNS4_1CILi1EEESB_SB_EEEEENS5_IJNSA_ILi64EEENSA_ILi256EEENSA_ILi32EEEEEENS_12float_e4m3_tENS5_IJSB_llEEENS_12float_e5m2_tESJ_NS4_8TiledMMAINS4_8MMA_AtomIJNS4_10MMA_TraitsINS4_19SM100_MMA_F8F6F4_SSEJSI_SK_fSE_SF_NS4_17integral_constantINS4_4UMMA5MajorELSR_1EEESS_NSP_INSQ_7ScaleInELST_0EEESU_EEEEEENS4_6LayoutISC_NS5_IJNSA_ILi0EEESY_SY_EEEEENS5_IJNS4_10UnderscoreES11_S11_EEEEENS4_13SM90_TMA_LOADENS4_14ComposedLayoutINS4_7SwizzleILi2ELi4ELi3EEENS4_18smem_ptr_flag_bitsILi8EEENSX_INS5_IJSE_NSA_ILi8EEEEEENS5_IJSB_SE_EEEEEEEvNS4_8identityES14_NS15_INS16_ILi3ELi4ELi3EEES19_NSX_INS5_IJNSA_ILi128EEES1A_EEENS5_IJSB_S1H_EEEEEEEvS1F_EENS_8epilogue10collective18CollectiveEpilogueINS1N_23Sm100TmaWarpSpecializedILi4ELi2ELi32ELb0ELb0EEEJSH_NS5_IJNSX_ISE_SB_EES1S_EEESI_NS5_IJlSB_lEEESI_S1U_NS1N_6fusion15FusionCallbacksIS1R_NS1V_17LinearCombinationISI_fSI_fLNS_15FloatRoundStyleE2EEESH_S1T_JEEENS4_5SM1004TMEM4LOAD26SM100_TMEM_LOAD_16dp32b32xES14_NS15_IS17_S19_NSX_INS5_IJS1A_SE_EEENS5_IJSE_SB_EEEEEEENS4_39AutoVectorizingCopyWithAssumedAlignmentILi128EEENS4_14SM90_TMA_STOREES28_S2A_S2A_EEEvvEEEEvNT_6ParamsE)
        /*0044*/ 	.word	0x00000000
.L_30:


//--------------------- .nv.compat                --------------------------
	.section	.nv.compat,"",@"SHT_CUDA_COMPAT_INFO"
	.align	4
        /*0000*/ 	.byte	0x02, 0x09, 0x01, 0x00, 0x02, 0x02, 0x02, 0x00, 0x02, 0x05, 0x05, 0x00, 0x03, 0x07, 0x01, 0x01
        /*0010*/ 	.byte	0x02, 0x03, 0x01, 0x00, 0x02, 0x06, 0x01, 0x00, 0x04, 0x0b, 0x08, 0x00, 0x09, 0x00, 0x00, 0x00
        /*0020*/ 	.byte	0x00, 0x00, 0x00, 0x00


//--------------------- .nv.info._ZN7cutlass13device_kernelINS_4gemm6kernel13GemmUniversalIN4cute5tupleIJiiiiEEENS1_10collective13CollectiveMmaINS1_35MainloopSm100TmaUmmaWarpSpecializedILi20ELi2ELi4ENS5_IJNS4_1CILi1EEESB_SB_EEEEENS5_IJNSA_ILi64EEENSA_ILi256EEENSA_ILi32EEEEEENS_12float_e4m3_tENS5_IJSB_llEEENS_12float_e5m2_tESJ_NS4_8TiledMMAINS4_8MMA_AtomIJNS4_10MMA_TraitsINS4_19SM100_MMA_F8F6F4_SSEJSI_SK_fSE_SF_NS4_17integral_constantINS4_4UMMA5MajorELSR_1EEESS_NSP_INSQ_7ScaleInELST_0EEESU_EEEEEENS4_6LayoutISC_NS5_IJNSA_ILi0EEESY_SY_EEEEENS5_IJNS4_10UnderscoreES11_S11_EEEEENS4_13SM90_TMA_LOADENS4_14ComposedLayoutINS4_7SwizzleILi2ELi4ELi3EEENS4_18smem_ptr_flag_bitsILi8EEENSX_INS5_IJSE_NSA_ILi8EEEEEENS5_IJSB_SE_EEEEEEEvNS4_8identityES14_NS15_INS16_ILi3ELi4ELi3EEES19_NSX_INS5_IJNSA_ILi128EEES1A_EEENS5_IJSB_S1H_EEEEEEEvS1F_EENS_8epilogue10collective18CollectiveEpilogueINS1N_23Sm100TmaWarpSpecializedILi4ELi2ELi32ELb0ELb0EEEJSH_NS5_IJNSX_ISE_SB_EES1S_EEESI_NS5_IJlSB_lEEESI_S1U_NS1N_6fusion15FusionCallbacksIS1R_NS1V_17LinearCombinationISI_fSI_fLNS_15FloatRoundStyleE2EEESH_S1T_JEEENS4_5SM1004TMEM4LOAD26SM100_TMEM_LOAD_16dp32b32xES14_NS15_IS17_S19_NSX_INS5_IJS1A_SE_EEENS5_IJSE_SB_EEEEEEENS4_39AutoVectorizingCopyWithAssumedAlignmentILi128EEENS4_14SM90_TMA_STOREES28_S2A_S2A_EEEvvEEEEvNT_6ParamsE --------------------------
	.section	.nv.info._ZN7cutlass13device_kernelINS_4gemm6kernel13GemmUniversalIN4cute5tupleIJiiiiEEENS1_10collective13CollectiveMmaINS1_35MainloopSm100TmaUmmaWarpSpecializedILi20ELi2ELi4ENS5_IJNS4_1CILi1EEESB_SB_EEEEENS5_IJNSA_ILi64EEENSA_ILi256EEENSA_ILi32EEEEEENS_12float_e4m3_tENS5_IJSB_llEEENS_12float_e5m2_tESJ_NS4_8TiledMMAINS4_8MMA_AtomIJNS4_10MMA_TraitsINS4_19SM100_MMA_F8F6F4_SSEJSI_SK_fSE_SF_NS4_17integral_constantINS4_4UMMA5MajorELSR_1EEESS_NSP_INSQ_7ScaleInELST_0EEESU_EEEEEENS4_6LayoutISC_NS5_IJNSA_ILi0EEESY_SY_EEEEENS5_IJNS4_10UnderscoreES11_S11_EEEEENS4_13SM90_TMA_LOADENS4_14ComposedLayoutINS4_7SwizzleILi2ELi4ELi3EEENS4_18smem_ptr_flag_bitsILi8EEENSX_INS5_IJSE_NSA_ILi8EEEEEENS5_IJSB_SE_EEEEEEEvNS4_8identityES14_NS15_INS16_ILi3ELi4ELi3EEES19_NSX_INS5_IJNSA_ILi128EEES1A_EEENS5_IJSB_S1H_EEEEEEEvS1F_EENS_8epilogue10collective18CollectiveEpilogueINS1N_23Sm100TmaWarpSpecializedILi4ELi2ELi32ELb0ELb0EEEJSH_NS5_IJNSX_ISE_SB_EES1S_EEESI_NS5_IJlSB_lEEESI_S1U_NS1N_6fusion15FusionCallbacksIS1R_NS1V_17LinearCombinationISI_fSI_fLNS_15FloatRoundStyleE2EEESH_S1T_JEEENS4_5SM1004TMEM4LOAD26SM100_TMEM_LOAD_16dp32b32xES14_NS15_IS17_S19_NSX_INS5_IJS1A_SE_EEENS5_IJSE_SB_EEEEEEENS4_39AutoVectorizingCopyWithAssumedAlignmentILi128EEENS4_14SM90_TMA_STOREES28_S2A_S2A_EEEvvEEEEvNT_6ParamsE,"",@"SHT_CUDA_INFO"
	.sectionflags	@""
	.align	4


	//----- nvinfo : EIATTR_CUDA_API_VERSION
	.align		4
        /*0000*/ 	.byte	0x04, 0x37
        /*0002*/ 	.short	(.L_32 - .L_31)
.L_31:
        /*0004*/ 	.word	0x00000082


	//----- nvinfo : EIATTR_KPARAM_INFO
	.align		4
.L_32:
        /*0008*/ 	.byte	0x04, 0x17
        /*000a*/ 	.short	(.L_34 - .L_33)
.L_33:
        /*000c*/ 	.word	0x00000000
        /*0010*/ 	.short	0x0000
        /*0012*/ 	.short	0x0000
        /*0014*/ 	.byte	0x00, 0xf0, 0x01, 0x20


	//----- nvinfo : EIATTR_AT_ENTRY_FRAGMENTS
	.align		4
.L_34:
        /*0018*/ 	.byte	0x04, 0x4f
        /*001a*/ 	.short	(.L_36 - .L_35)


	//   ....[0]....
.L_35:
        /*001c*/ 	.word	0x00000006


	//----- nvinfo : EIATTR_RESERVED_SMEM_USED
	.align		4
.L_36:
        /*0020*/ 	.byte	0x01, 0x41
	.zero		2


	//----- nvinfo : EIATTR_SPARSE_MMA_MASK
	.align		4
        /*0024*/ 	.byte	0x03, 0x50
        /*0026*/ 	.short	0x0000


	//----- nvinfo : EIATTR_TCGEN05_1CTA_USED
	.align		4
        /*0028*/ 	.byte	0x01, 0x51
	.zero		2


	//----- nvinfo : EIATTR_MAXREG_COUNT
	.align		4
        /*002c*/ 	.byte	0x03, 0x1b
        /*002e*/ 	.short	0x00ff


	//----- nvinfo : EIATTR_NUM_BARRIERS
	.align		4
        /*0030*/ 	.byte	0x02, 0x4c
        /*0032*/ 	.byte	0x07
	.zero		1


	//----- nvinfo : EIATTR_EXTERNS
	.align		4
        /*0034*/ 	.byte	0x04, 0x0f
        /*0036*/ 	.short	(.L_38 - .L_37)


	//   ....[0]....
	.align		4
.L_37:
        /*0038*/ 	.word	index@(__assertfail)


	//----- nvinfo : EIATTR_MERCURY_ISA_VERSION
	.align		4
.L_38:
        /*003c*/ 	.byte	0x03, 0x5f
        /*003e*/ 	.short	0x0101


	//----- nvinfo : EIATTR_INT_WARP_WIDE_INSTR_OFFSETS
	.align		4
        /*0040*/ 	.byte	0x04, 0x31
        /*0042*/ 	.short	(.L_40 - .L_39)


	//   ....[0]....
.L_39:
        /*0044*/ 	.word	0x000020d0


	//   ....[1]....
        /*0048*/ 	.word	0x00004320


	//   ....[2]....
        /*004c*/ 	.word	0x00004350


	//   ....[3]....
        /*0050*/ 	.word	0x000043a0


	//   ....[4]....
        /*0054*/ 	.word	0x00004cc0


	//   ....[5]....
        /*0058*/ 	.word	0x00004d20


	//   ....[6]....
        /*005c*/ 	.word	0x00004e00


	//   ....[7]....
        /*0060*/ 	.word	0x00004e70


	//   ....[8]....
        /*0064*/ 	.word	0x00004f80


	//   ....[9]....
        /*0068*/ 	.word	0x00005010


	//   ....[10]....
        /*006c*/ 	.word	0x000051e0


	//   ....[11]....
        /*0070*/ 	.word	0x00005340


	//----- nvinfo : EIATTR_COOP_GROUP_MASK_REGIDS
	.align		4
.L_40:
        /*0074*/ 	.byte	0x04, 0x29
        /*0076*/ 	.short	(.L_42 - .L_41)


	//   ....[0]....
.L_41:
        /*0078*/ 	.word	0xffffffff


	//   ....[1]....
        /*007c*/ 	.word	0xffffffff


	//   ....[2]....
        /*0080*/ 	.word	0xffffffff


	//   ....[3]....
        /*0084*/ 	.word	0xffffffff


	//   ....[4]....
        /*0088*/ 	.word	0xffffffff


	//   ....[5]....
        /*008c*/ 	.word	0xffffffff


	//   ....[6]....
        /*0090*/ 	.word	0xffffffff


	//   ....[7]....
        /*0094*/ 	.word	0xffffffff


	//   ....[8]....
        /*0098*/ 	.word	0xffffffff


	//   ....[9]....
        /*009c*/ 	.word	0xffffffff


	//   ....[10]....
        /*00a0*/ 	.word	0xffffffff


	//   ....[11]....
        /*00a4*/ 	.word	0xffffffff


	//   ....[12]....
        /*00a8*/ 	.word	0xffffffff


	//----- nvinfo : EIATTR_COOP_GROUP_INSTR_OFFSETS
	.align		4
.L_42:
        /*00ac*/ 	.byte	0x04, 0x28
        /*00ae*/ 	.short	(.L_44 - .L_43)


	//   ....[0]....
.L_43:
        /*00b0*/ 	.word	0x00000090


	//   ....[1]....
        /*00b4*/ 	.word	0x000004d0


	//   ....[2]....
        /*00b8*/ 	.word	0x00000870


	//   ....[3]....
        /*00bc*/ 	.word	0x00000a10


	//   ....[4]....
        /*00c0*/ 	.word	0x00000b10


	//   ....[5]....
        /*00c4*/ 	.word	0x00000c80


	//   ....[6]....
        /*00c8*/ 	.word	0x00000e20


	//   ....[7]....
        /*00cc*/ 	.word	0x00001fb0


	//   ....[8]....
        /*00d0*/ 	.word	0x00003690


	//   ....[9]....
        /*00d4*/ 	.word	0x000038a0


	//   ....[10]....
        /*00d8*/ 	.word	0x000038d0


	//   ....[11]....
        /*00dc*/ 	.word	0x00004210


	//   ....[12]....
        /*00e0*/ 	.word	0x00004440


	//----- nvinfo : EIATTR_VRC_CTA_INIT_COUNT
	.align		4
.L_44:
        /*00e4*/ 	.byte	0x02, 0x4a
        /*00e6*/ 	.byte	0x80
	.zero		1


	//----- nvinfo : EIATTR_SYSCALL_OFFSETS
	.align		4
        /*00e8*/ 	.byte	0x04, 0x46
        /*00ea*/ 	.short	(.L_46 - .L_45)


	//   ....[0]....
.L_45:
        /*00ec*/ 	.word	0x00005dc0


	//   ....[1]....
        /*00f0*/ 	.word	0x00005f00


	//   ....[2]....
        /*00f4*/ 	.word	0x00006700


	//   ....[3]....
        /*00f8*/ 	.word	0x000074a0


	//   ....[4]....
        /*00fc*/ 	.word	0x00008200


	//   ....[5]....
        /*0100*/ 	.word	0x00008f90


	//----- nvinfo : EIATTR_MBARRIER_INSTR_OFFSETS
	.align		4
.L_46:
        /*0104*/ 	.byte	0x04, 0x39
        /*0106*/ 	.short	(.L_48 - .L_47)


	//   ....[0]....
.L_47:
        /*0108*/ 	.word	0x000005d0
        /*010c*/ 	.word	0x000000ff
        /*0110*/ 	.word	0x00000000
        /*0114*/ 	.short	0x0100
        /*0116*/ 	.byte	0x05
	.zero		1


	//   ....[1]....
        /*0118*/ 	.word	0x000005e0
        /*011c*/ 	.word	0x000000ff
        /*0120*/ 	.word	0x000000a0
        /*0124*/ 	.short	0x0100
        /*0126*/ 	.byte	0x05
	.zero		1


	//   ....[2]....
        /*0128*/ 	.word	0x000005f0
        /*012c*/ 	.word	0x000000ff
        /*0130*/ 	.word	0x00000008
        /*0134*/ 	.short	0x0100
        /*0136*/ 	.byte	0x05
	.zero		1


	//   ....[3]....
        /*0138*/ 	.word	0x00000600
        /*013c*/ 	.word	0x000000ff
        /*0140*/ 	.word	0x000000a8
        /*0144*/ 	.short	0x0100
        /*0146*/ 	.byte	0x05
	.zero		1


	//   ....[4]....
        /*0148*/ 	.word	0x00000610
        /*014c*/ 	.word	0x000000ff
        /*0150*/ 	.word	0x00000010
        /*0154*/ 	.short	0x0100
        /*0156*/ 	.byte	0x05
	.zero		1


	//   ....[5]....
        /*0158*/ 	.word	0x00000620
        /*015c*/ 	.word	0x000000ff
        /*0160*/ 	.word	0x000000b0
        /*0164*/ 	.short	0x0100
        /*0166*/ 	.byte	0x05
	.zero		1


	//   ....[6]....
        /*0168*/ 	.word	0x00000630
        /*016c*/ 	.word	0x000000ff
        /*0170*/ 	.word	0x00000018
        /*0174*/ 	.short	0x0100
        /*0176*/ 	.byte	0x05
	.zero		1


	//   ....[7]....
        /*0178*/ 	.word	0x00000640
        /*017c*/ 	.word	0x000000ff
        /*0180*/ 	.word	0x000000b8
        /*0184*/ 	.short	0x0100
        /*0186*/ 	.byte	0x05
	.zero		1


	//   ....[8]....
        /*0188*/ 	.word	0x00000650
        /*018c*/ 	.word	0x000000ff
        /*0190*/ 	.word	0x00000020
        /*0194*/ 	.short	0x0100
        /*0196*/ 	.byte	0x05
	.zero		1


	//   ....[9]....
        /*0198*/ 	.word	0x00000660
        /*019c*/ 	.word	0x000000ff
        /*01a0*/ 	.word	0x000000c0
        /*01a4*/ 	.short	0x0100
        /*01a6*/ 	.byte	0x05
	.zero		1


	//   ....[10]....
        /*01a8*/ 	.word	0x00000670
        /*01ac*/ 	.word	0x000000ff
        /*01b0*/ 	.word	0x00000028
        /*01b4*/ 	.short	0x0100
        /*01b6*/ 	.byte	0x05
	.zero		1


	//   ....[11]....
        /*01b8*/ 	.word	0x00000680
        /*01bc*/ 	.word	0x000000ff
        /*01c0*/ 	.word	0x000000c8
        /*01c4*/ 	.short	0x0100
        /*01c6*/ 	.byte	0x05
	.zero		1


	//   ....[12]....
        /*01c8*/ 	.word	0x00000690
        /*01cc*/ 	.word	0x000000ff
        /*01d0*/ 	.word	0x00000030
        /*01d4*/ 	.short	0x0100
        /*01d6*/ 	.byte	0x05
	.zero		1


	//   ....[13]....
        /*01d8*/ 	.word	0x000006a0
        /*01dc*/ 	.word	0x000000ff
        /*01e0*/ 	.word	0x000000d0
        /*01e4*/ 	.short	0x0100
        /*01e6*/ 	.byte	0x05
	.zero		1


	//   ....[14]....
        /*01e8*/ 	.word	0x000006b0
        /*01ec*/ 	.word	0x000000ff
        /*01f0*/ 	.word	0x00000038
        /*01f4*/ 	.short	0x0100
        /*01f6*/ 	.byte	0x05
	.zero		1


	//   ....[15]....
        /*01f8*/ 	.word	0x000006c0
        /*01fc*/ 	.word	0x000000ff
        /*0200*/ 	.word	0x000000d8
        /*0204*/ 	.short	0x0100
        /*0206*/ 	.byte	0x05
	.zero		1


	//   ....[16]....
        /*0208*/ 	.word	0x000006d0
        /*020c*/ 	.word	0x000000ff
        /*0210*/ 	.word	0x00000040
        /*0214*/ 	.short	0x0100
        /*0216*/ 	.byte	0x05
	.zero		1


	//   ....[17]....
        /*0218*/ 	.word	0x000006e0
        /*021c*/ 	.word	0x000000ff
        /*0220*/ 	.word	0x000000e0
        /*0224*/ 	.short	0x0100
        /*0226*/ 	.byte	0x05
	.zero		1


	//   ....[18]....
        /*0228*/ 	.word	0x000006f0
        /*022c*/ 	.word	0x000000ff
        /*0230*/ 	.word	0x00000048
        /*0234*/ 	.short	0x0100
        /*0236*/ 	.byte	0x05
	.zero		1


	//   ....[19]....
        /*0238*/ 	.word	0x00000700
        /*023c*/ 	.word	0x000000ff
        /*0240*/ 	.word	0x000000e8
        /*0244*/ 	.short	0x0100
        /*0246*/ 	.byte	0x05
	.zero		1


	//   ....[20]....
        /*0248*/ 	.word	0x00000710
        /*024c*/ 	.word	0x000000ff
        /*0250*/ 	.word	0x00000050
        /*0254*/ 	.short	0x0100
        /*0256*/ 	.byte	0x05
	.zero		1


	//   ....[21]....
        /*0258*/ 	.word	0x00000720
        /*025c*/ 	.word	0x000000ff
        /*0260*/ 	.word	0x000000f0
        /*0264*/ 	.short	0x0100
        /*0266*/ 	.byte	0x05
	.zero		1


	//   ....[22]....
        /*0268*/ 	.word	0x00000730
        /*026c*/ 	.word	0x000000ff
        /*0270*/ 	.word	0x00000058
        /*0274*/ 	.short	0x0100
        /*0276*/ 	.byte	0x05
	.zero		1


	//   ....[23]....
        /*0278*/ 	.word	0x00000740
        /*027c*/ 	.word	0x000000ff
        /*0280*/ 	.word	0x000000f8
        /*0284*/ 	.short	0x0100
        /*0286*/ 	.byte	0x05
	.zero		1


	//   ....[24]....
        /*0288*/ 	.word	0x00000750
        /*028c*/ 	.word	0x000000ff
        /*0290*/ 	.word	0x00000060
        /*0294*/ 	.short	0x0100
        /*0296*/ 	.byte	0x05
	.zero		1


	//   ....[25]....
        /*0298*/ 	.word	0x00000760
        /*029c*/ 	.word	0x000000ff
        /*02a0*/ 	.word	0x00000100
        /*02a4*/ 	.short	0x0100
        /*02a6*/ 	.byte	0x05
	.zero		1


	//   ....[26]....
        /*02a8*/ 	.word	0x00000770
        /*02ac*/ 	.word	0x000000ff
        /*02b0*/ 	.word	0x00000068
        /*02b4*/ 	.short	0x0100
        /*02b6*/ 	.byte	0x05
	.zero		1


	//   ....[27]....
        /*02b8*/ 	.word	0x00000780
        /*02bc*/ 	.word	0x000000ff
        /*02c0*/ 	.word	0x00000108
        /*02c4*/ 	.short	0x0100
        /*02c6*/ 	.byte	0x05
	.zero		1


	//   ....[28]....
        /*02c8*/ 	.word	0x00000790
        /*02cc*/ 	.word	0x000000ff
        /*02d0*/ 	.word	0x00000070
        /*02d4*/ 	.short	0x0100
        /*02d6*/ 	.byte	0x05
	.zero		1


	//   ....[29]....
        /*02d8*/ 	.word	0x000007a0
        /*02dc*/ 	.word	0x000000ff
        /*02e0*/ 	.word	0x00000110
        /*02e4*/ 	.short	0x0100
        /*02e6*/ 	.byte	0x05
	.zero		1


	//   ....[30]....
        /*02e8*/ 	.word	0x000007b0
        /*02ec*/ 	.word	0x000000ff
        /*02f0*/ 	.word	0x00000078
        /*02f4*/ 	.short	0x0100
        /*02f6*/ 	.byte	0x05
	.zero		1


	//   ....[31]....
        /*02f8*/ 	.word	0x000007c0
        /*02fc*/ 	.word	0x000000ff
        /*0300*/ 	.word	0x00000118
        /*0304*/ 	.short	0x0100
        /*0306*/ 	.byte	0x05
	.zero		1


	//   ....[32]....
        /*0308*/ 	.word	0x000007d0
        /*030c*/ 	.word	0x000000ff
        /*0310*/ 	.word	0x00000080
        /*0314*/ 	.short	0x0100
        /*0316*/ 	.byte	0x05
	.zero		1


	//   ....[33]....
        /*0318*/ 	.word	0x000007e0
        /*031c*/ 	.word	0x000000ff
        /*0320*/ 	.word	0x00000120
        /*0324*/ 	.short	0x0100
        /*0326*/ 	.byte	0x05
	.zero		1


	//   ....[34]....
        /*0328*/ 	.word	0x000007f0
        /*032c*/ 	.word	0x000000ff
        /*0330*/ 	.word	0x00000088
        /*0334*/ 	.short	0x0100
        /*0336*/ 	.byte	0x05
	.zero		1


	//   ....[35]....
        /*0338*/ 	.word	0x00000800
        /*033c*/ 	.word	0x000000ff
        /*0340*/ 	.word	0x00000128
        /*0344*/ 	.short	0x0100
        /*0346*/ 	.byte	0x05
	.zero		1


	//   ....[36]....
        /*0348*/ 	.word	0x00000810
        /*034c*/ 	.word	0x000000ff
        /*0350*/ 	.word	0x00000090
        /*0354*/ 	.short	0x0100
        /*0356*/ 	.byte	0x05
	.zero		1


	//   ....[37]....
        /*0358*/ 	.word	0x00000820
        /*035c*/ 	.word	0x000000ff
        /*0360*/ 	.word	0x00000130
        /*0364*/ 	.short	0x0100
        /*0366*/ 	.byte	0x05
	.zero		1


	//   ....[38]....
        /*0368*/ 	.word	0x00000830
        /*036c*/ 	.word	0x000000ff
        /*0370*/ 	.word	0x00000098
        /*0374*/ 	.short	0x0100
        /*0376*/ 	.byte	0x05
	.zero		1


	//   ....[39]....
        /*0378*/ 	.word	0x00000840
        /*037c*/ 	.word	0x000000ff
        /*0380*/ 	.word	0x00000138
        /*0384*/ 	.short	0x0100
        /*0386*/ 	.byte	0x05
	.zero		1


	//   ....[40]....
        /*0388*/ 	.word	0x00000980
        /*038c*/ 	.word	0x000000ff
        /*0390*/ 	.word	0x00000140
        /*0394*/ 	.short	0x0100
        /*0396*/ 	.byte	0x07
	.zero		1


	//   ....[41]....
        /*0398*/ 	.word	0x00000990
        /*039c*/ 	.word	0x000000ff
        /*03a0*/ 	.word	0x00000160
        /*03a4*/ 	.short	0x0100
        /*03a6*/ 	.byte	0x07
	.zero		1


	//   ....[42]....
        /*03a8*/ 	.word	0x000009a0
        /*03ac*/ 	.word	0x000000ff
        /*03b0*/ 	.word	0x00000148
        /*03b4*/ 	.short	0x0100
        /*03b6*/ 	.byte	0x07
	.zero		1


	//   ....[43]....
        /*03b8*/ 	.word	0x000009b0
        /*03bc*/ 	.word	0x000000ff
        /*03c0*/ 	.word	0x00000168
        /*03c4*/ 	.short	0x0100
        /*03c6*/ 	.byte	0x07
	.zero		1


	//   ....[44]....
        /*03c8*/ 	.word	0x000009c0
        /*03cc*/ 	.word	0x000000ff
        /*03d0*/ 	.word	0x00000150
        /*03d4*/ 	.short	0x0100
        /*03d6*/ 	.byte	0x07
	.zero		1


	//   ....[45]....
        /*03d8*/ 	.word	0x000009d0
        /*03dc*/ 	.word	0x000000ff
        /*03e0*/ 	.word	0x00000170
        /*03e4*/ 	.short	0x0100
        /*03e6*/ 	.byte	0x07
	.zero		1


	//   ....[46]....
        /*03e8*/ 	.word	0x000009e0
        /*03ec*/ 	.word	0x000000ff
        /*03f0*/ 	.word	0x00000158
        /*03f4*/ 	.short	0x0100
        /*03f6*/ 	.byte	0x07
	.zero		1


	//   ....[47]....
        /*03f8*/ 	.word	0x000009f0
        /*03fc*/ 	.word	0x000000ff
        /*0400*/ 	.word	0x00000178
        /*0404*/ 	.short	0x0100
        /*0406*/ 	.byte	0x07
	.zero		1


	//   ....[48]....
        /*0408*/ 	.word	0x00000ae0
        /*040c*/ 	.word	0x000000ff
        /*0410*/ 	.word	0x00000180
        /*0414*/ 	.short	0x0100
        /*0416*/ 	.byte	0x05
	.zero		1


	//   ....[49]....
        /*0418*/ 	.word	0x00000af0
        /*041c*/ 	.word	0x000000ff
        /*0420*/ 	.word	0x00000188
        /*0424*/ 	.short	0x0100
        /*0426*/ 	.byte	0x05
	.zero		1


	//   ....[50]....
        /*0428*/ 	.word	0x00000c30
        /*042c*/ 	.word	0x000000ff
        /*0430*/ 	.word	0x00000190
        /*0434*/ 	.short	0x0100
        /*0436*/ 	.byte	0x05
	.zero		1


	//   ....[51]....
        /*0438*/ 	.word	0x00000c40
        /*043c*/ 	.word	0x000000ff
        /*0440*/ 	.word	0x000001a0
        /*0444*/ 	.short	0x0100
        /*0446*/ 	.byte	0x05
	.zero		1


	//   ....[52]....
        /*0448*/ 	.word	0x00000c50
        /*044c*/ 	.word	0x000000ff
        /*0450*/ 	.word	0x00000198
        /*0454*/ 	.short	0x0100
        /*0456*/ 	.byte	0x05
	.zero		1


	//   ....[53]....
        /*0458*/ 	.word	0x00000c60
        /*045c*/ 	.word	0x000000ff
        /*0460*/ 	.word	0x000001a8
        /*0464*/ 	.short	0x0100
        /*0466*/ 	.byte	0x05
	.zero		1


	//   ....[54]....
        /*0468*/ 	.word	0x00000d90
        /*046c*/ 	.word	0x000000ff
        /*0470*/ 	.word	0x000001b0
        /*0474*/ 	.short	0x0100
        /*0476*/ 	.byte	0x07
	.zero		1


	//   ....[55]....
        /*0478*/ 	.word	0x00000da0
        /*047c*/ 	.word	0x000000ff
        /*0480*/ 	.word	0x000001d0
        /*0484*/ 	.short	0x0100
        /*0486*/ 	.byte	0x07
	.zero		1


	//   ....[56]....
        /*0488*/ 	.word	0x00000db0
        /*048c*/ 	.word	0x000000ff
        /*0490*/ 	.word	0x000001b8
        /*0494*/ 	.short	0x0100
        /*0496*/ 	.byte	0x07
	.zero		1


	//   ....[57]....
        /*0498*/ 	.word	0x00000dc0
        /*049c*/ 	.word	0x000000ff
        /*04a0*/ 	.word	0x000001d8
        /*04a4*/ 	.short	0x0100
        /*04a6*/ 	.byte	0x07
	.zero		1


	//   ....[58]....
        /*04a8*/ 	.word	0x00000dd0
        /*04ac*/ 	.word	0x000000ff
        /*04b0*/ 	.word	0x000001c0
        /*04b4*/ 	.short	0x0100
        /*04b6*/ 	.byte	0x07
	.zero		1


	//   ....[59]....
        /*04b8*/ 	.word	0x00000de0
        /*04bc*/ 	.word	0x000000ff
        /*04c0*/ 	.word	0x000001e0
        /*04c4*/ 	.short	0x0100
        /*04c6*/ 	.byte	0x07
	.zero		1


	//   ....[60]....
        /*04c8*/ 	.word	0x00000df0
        /*04cc*/ 	.word	0x000000ff
        /*04d0*/ 	.word	0x000001c8
        /*04d4*/ 	.short	0x0100
        /*04d6*/ 	.byte	0x07
	.zero		1


	//   ....[61]....
        /*04d8*/ 	.word	0x00000e00
        /*04dc*/ 	.word	0x000000ff
        /*04e0*/ 	.word	0x000001e8
        /*04e4*/ 	.short	0x0100
        /*04e6*/ 	.byte	0x07
	.zero		1


	//   ....[62]....
        /*04e8*/ 	.word	0x00000ef0
        /*04ec*/ 	.word	0x000000ff
        /*04f0*/ 	.word	0x000001f0
        /*04f4*/ 	.short	0x0100
        /*04f6*/ 	.byte	0x05
	.zero		1


	//   ....[63]....
        /*04f8*/ 	.word	0x00000f00
        /*04fc*/ 	.word	0x000000ff
        /*0500*/ 	.word	0x00000200
        /*0504*/ 	.short	0x0100
        /*0506*/ 	.byte	0x05
	.zero		1


	//   ....[64]....
        /*0508*/ 	.word	0x00000f10
        /*050c*/ 	.word	0x000000ff
        /*0510*/ 	.word	0x000001f8
        /*0514*/ 	.short	0x0100
        /*0516*/ 	.byte	0x05
	.zero		1


	//   ....[65]....
        /*0518*/ 	.word	0x00000f20
        /*051c*/ 	.word	0x000000ff
        /*0520*/ 	.word	0x00000208
        /*0524*/ 	.short	0x0100
        /*0526*/ 	.byte	0x05
	.zero		1


	//   ....[66]....
        /*0528*/ 	.word	0x000017f0
        /*052c*/ 	.word	0x00000002
        /*0530*/ 	.word	0x00000200
        /*0534*/ 	.short	0x010a
        /*0536*/ 	.byte	0xff
	.zero		1


	//   ....[67]....
        /*0538*/ 	.word	0x00001820
        /*053c*/ 	.word	0x00000002
        /*0540*/ 	.word	0x000001f0
        /*0544*/ 	.short	0x0101
        /*0546*/ 	.byte	0xff
	.zero		1


	//   ....[68]....
        /*0548*/ 	.word	0x000018f0
        /*054c*/ 	.word	0x000000ff
        /*0550*/ 	.word	0x000000a0
        /*0554*/ 	.short	0x010a
        /*0556*/ 	.byte	0x08
	.zero		1


	//   ....[69]....
        /*0558*/ 	.word	0x000019a0
        /*055c*/ 	.word	0x000000ff
        /*0560*/ 	.word	0x000000a0
        /*0564*/ 	.short	0x010a
        /*0566*/ 	.byte	0x21
	.zero		1


	//   ....[70]....
        /*0568*/ 	.word	0x00001af0
        /*056c*/ 	.word	0x000000ff
        /*0570*/ 	.word	0x000000a0
        /*0574*/ 	.short	0x010a
        /*0576*/ 	.byte	0x08
	.zero		1


	//   ....[71]....
        /*0578*/ 	.word	0x00001c50
        /*057c*/ 	.word	0x000000ff
        /*0580*/ 	.word	0x00000188
        /*0584*/ 	.short	0x0101
        /*0586*/ 	.byte	0x04
	.zero		1


	//   ....[72]....
        /*0588*/ 	.word	0x00001c70
        /*058c*/ 	.word	0x000000ff
        /*0590*/ 	.word	0x000000a0
        /*0594*/ 	.short	0x010a
        /*0596*/ 	.byte	0x08
	.zero		1


	//   ....[73]....
        /*0598*/ 	.word	0x00001d00
        /*059c*/ 	.word	0x000000ff
        /*05a0*/ 	.word	0x000000a0
        /*05a4*/ 	.short	0x010a
        /*05a6*/ 	.byte	0x19
	.zero		1


	//   ....[74]....
        /*05a8*/ 	.word	0x00001e50
        /*05ac*/ 	.word	0x000000ff
        /*05b0*/ 	.word	0x000000a0
        /*05b4*/ 	.short	0x010a
        /*05b6*/ 	.byte	0x08
	.zero		1


	//   ....[75]....
        /*05b8*/ 	.word	0x00001fe0
        /*05bc*/ 	.word	0x00000002
        /*05c0*/ 	.word	0x00000190
        /*05c4*/ 	.short	0x010a
        /*05c6*/ 	.byte	0xff
	.zero		1


	//   ....[76]....
        /*05c8*/ 	.word	0x000020a0
        /*05cc*/ 	.word	0x00000002
        /*05d0*/ 	.word	0x00000000
        /*05d4*/ 	.short	0x0101
        /*05d6*/ 	.byte	0xff
	.zero		1


	//   ....[77]....
        /*05d8*/ 	.word	0x00002600
        /*05dc*/ 	.word	0x000000ff
        /*05e0*/ 	.word	0x00000000
        /*05e4*/ 	.short	0x010a
        /*05e6*/ 	.byte	0x05
	.zero		1


	//   ....[78]....
        /*05e8*/ 	.word	0x00002690
        /*05ec*/ 	.word	0x000000ff
        /*05f0*/ 	.word	0x00000000
        /*05f4*/ 	.short	0x010a
        /*05f6*/ 	.byte	0x05
	.zero		1


	//   ....[79]....
        /*05f8*/ 	.word	0x00002720
        /*05fc*/ 	.word	0x000000ff
        /*0600*/ 	.word	0x00000000
        /*0604*/ 	.short	0x010a
        /*0606*/ 	.byte	0x05
	.zero		1


	//   ....[80]....
        /*0608*/ 	.word	0x000027b0
        /*060c*/ 	.word	0x000000ff
        /*0610*/ 	.word	0x00000000
        /*0614*/ 	.short	0x010a
        /*0616*/ 	.byte	0x05
	.zero		1


	//   ....[81]....
        /*0618*/ 	.word	0x00002840
        /*061c*/ 	.word	0x000000ff
        /*0620*/ 	.word	0x00000000
        /*0624*/ 	.short	0x010a
        /*0626*/ 	.byte	0x05
	.zero		1


	//   ....[82]....
        /*0628*/ 	.word	0x000028d0
        /*062c*/ 	.word	0x000000ff
        /*0630*/ 	.word	0x00000000
        /*0634*/ 	.short	0x010a
        /*0636*/ 	.byte	0x05
	.zero		1


	//   ....[83]....
        /*0638*/ 	.word	0x00002960
        /*063c*/ 	.word	0x000000ff
        /*0640*/ 	.word	0x00000000
        /*0644*/ 	.short	0x010a
        /*0646*/ 	.byte	0x05
	.zero		1


	//   ....[84]....
        /*0648*/ 	.word	0x000029f0
        /*064c*/ 	.word	0x000000ff
        /*0650*/ 	.word	0x00000000
        /*0654*/ 	.short	0x010a
        /*0656*/ 	.byte	0x05
	.zero		1


	//   ....[85]....
        /*0658*/ 	.word	0x00002a80
        /*065c*/ 	.word	0x000000ff
        /*0660*/ 	.word	0x00000000
        /*0664*/ 	.short	0x010a
        /*0666*/ 	.byte	0x05
	.zero		1


	//   ....[86]....
        /*0668*/ 	.word	0x00002b10
        /*066c*/ 	.word	0x000000ff
        /*0670*/ 	.word	0x00000000
        /*0674*/ 	.short	0x010a
        /*0676*/ 	.byte	0x05
	.zero		1


	//   ....[87]....
        /*0678*/ 	.word	0x00002ba0
        /*067c*/ 	.word	0x000000ff
        /*0680*/ 	.word	0x00000000
        /*0684*/ 	.short	0x010a
        /*0686*/ 	.byte	0x05
	.zero		1


	//   ....[88]....
        /*0688*/ 	.word	0x00002c30
        /*068c*/ 	.word	0x000000ff
        /*0690*/ 	.word	0x00000000
        /*0694*/ 	.short	0x010a
        /*0696*/ 	.byte	0x05
	.zero		1


	//   ....[89]....
        /*0698*/ 	.word	0x00002cc0
        /*069c*/ 	.word	0x000000ff
        /*06a0*/ 	.word	0x00000000
        /*06a4*/ 	.short	0x010a
        /*06a6*/ 	.byte	0x05
	.zero		1


	//   ....[90]....
        /*06a8*/ 	.word	0x00002d50
        /*06ac*/ 	.word	0x000000ff
        /*06b0*/ 	.word	0x00000000
        /*06b4*/ 	.short	0x010a
        /*06b6*/ 	.byte	0x05
	.zero		1


	//   ....[91]....
        /*06b8*/ 	.word	0x00002de0
        /*06bc*/ 	.word	0x000000ff
        /*06c0*/ 	.word	0x00000000
        /*06c4*/ 	.short	0x010a
        /*06c6*/ 	.byte	0x05
	.zero		1


	//   ....[92]....
        /*06c8*/ 	.word	0x00002e70
        /*06cc*/ 	.word	0x000000ff
        /*06d0*/ 	.word	0x00000000
        /*06d4*/ 	.short	0x010a
        /*06d6*/ 	.byte	0x05
	.zero		1


	//   ....[93]....
        /*06d8*/ 	.word	0x00002f00
        /*06dc*/ 	.word	0x000000ff
        /*06e0*/ 	.word	0x00000000
        /*06e4*/ 	.short	0x010a
        /*06e6*/ 	.byte	0x05
	.zero		1


	//   ....[94]....
        /*06e8*/ 	.word	0x00002f90
        /*06ec*/ 	.word	0x000000ff
        /*06f0*/ 	.word	0x00000000
        /*06f4*/ 	.short	0x010a
        /*06f6*/ 	.byte	0x05
	.zero		1


	//   ....[95]....
        /*06f8*/ 	.word	0x00003020
        /*06fc*/ 	.word	0x000000ff
        /*0700*/ 	.word	0x00000000
        /*0704*/ 	.short	0x010a
        /*0706*/ 	.byte	0x05
	.zero		1


	//   ....[96]....
        /*0708*/ 	.word	0x000030c0
        /*070c*/ 	.word	0x00000000
        /*0710*/ 	.word	0x00000000
        /*0714*/ 	.short	0x010a
        /*0716*/ 	.byte	0xff
	.zero		1


	//   ....[97]....
        /*0718*/ 	.word	0x000031e0
        /*071c*/ 	.word	0x00000000
        /*0720*/ 	.word	0x000001f0
        /*0724*/ 	.short	0x010a
        /*0726*/ 	.byte	0xff
	.zero		1


	//   ....[98]....
        /*0728*/ 	.word	0x00003250
        /*072c*/ 	.word	0x00000000
        /*0730*/ 	.word	0x00000000
        /*0734*/ 	.short	0x0101
        /*0736*/ 	.byte	0xff
	.zero		1


	//   ....[99]....
        /*0738*/ 	.word	0x00003270
        /*073c*/ 	.word	0x000000ff
        /*0740*/ 	.word	0x000001a0
        /*0744*/ 	.short	0x010a
        /*0746*/ 	.byte	0x05
	.zero		1


	//   ....[100]....
        /*0748*/ 	.word	0x00003390
        /*074c*/ 	.word	0x00000000
        /*0750*/ 	.word	0x00000190
        /*0754*/ 	.short	0x010a
        /*0756*/ 	.byte	0xff
	.zero		1


	//   ....[101]....
        /*0758*/ 	.word	0x00003490
        /*075c*/ 	.word	0x00000000
        /*0760*/ 	.word	0x00000000
        /*0764*/ 	.short	0x0101
        /*0766*/ 	.byte	0xff
	.zero		1


	//   ....[102]....
        /*0768*/ 	.word	0x00003520
        /*076c*/ 	.word	0x000000ff
        /*0770*/ 	.word	0x000001a0
        /*0774*/ 	.short	0x0106
        /*0776*/ 	.byte	0x05
	.zero		1


	//   ....[103]....
        /*0778*/ 	.word	0x00003540
        /*077c*/ 	.word	0x000000ff
        /*0780*/ 	.word	0x000001a0
        /*0784*/ 	.short	0x010a
        /*0786*/ 	.byte	0x05
	.zero		1


	//   ....[104]....
        /*0788*/ 	.word	0x000035d0
        /*078c*/ 	.word	0x000000ff
        /*0790*/ 	.word	0x000001a0
        /*0794*/ 	.short	0x0106
        /*0796*/ 	.byte	0x04
	.zero		1


	//   ....[105]....
        /*0798*/ 	.word	0x00003610
        /*079c*/ 	.word	0x00000000
        /*07a0*/ 	.word	0x000001a0
        /*07a4*/ 	.short	0x010a
        /*07a6*/ 	.byte	0xff
	.zero		1


	//   ....[106]....
        /*07a8*/ 	.word	0x00003ae0
        /*07ac*/ 	.word	0x00000000
        /*07b0*/ 	.word	0x00000190
        /*07b4*/ 	.short	0x010a
        /*07b6*/ 	.byte	0xff
	.zero		1


	//   ....[107]....
        /*07b8*/ 	.word	0x00003be0
        /*07bc*/ 	.word	0x00000003
        /*07c0*/ 	.word	0x00000000
        /*07c4*/ 	.short	0x0101
        /*07c6*/ 	.byte	0xff
	.zero		1


	//   ....[108]....
        /*07c8*/ 	.word	0x00003bf0
        /*07cc*/ 	.word	0x000000ff
        /*07d0*/ 	.word	0x00000000
        /*07d4*/ 	.short	0x010a
        /*07d6*/ 	.byte	0x04
	.zero		1


	//   ....[109]....
        /*07d8*/ 	.word	0x00003c10
        /*07dc*/ 	.word	0x000000ff
        /*07e0*/ 	.word	0x000001d0
        /*07e4*/ 	.short	0x010a
        /*07e6*/ 	.byte	0x09
	.zero		1


	//   ....[110]....
        /*07e8*/ 	.word	0x00003d50
        /*07ec*/ 	.word	0x000000ff
        /*07f0*/ 	.word	0x00000000
        /*07f4*/ 	.short	0x010a
        /*07f6*/ 	.byte	0x07
	.zero		1


	//   ....[111]....
        /*07f8*/ 	.word	0x00003e60
        /*07fc*/ 	.word	0x000000ff
        /*0800*/ 	.word	0x00000000
        /*0804*/ 	.short	0x010a
        /*0806*/ 	.byte	0x04
	.zero		1


	//   ....[112]....
        /*0808*/ 	.word	0x00004040
        /*080c*/ 	.word	0x000000ff
        /*0810*/ 	.word	0x00000000
        /*0814*/ 	.short	0x010a
        /*0816*/ 	.byte	0x05
	.zero		1


	//   ....[113]....
        /*0818*/ 	.word	0x000040d0
        /*081c*/ 	.word	0x000000ff
        /*0820*/ 	.word	0x00000000
        /*0824*/ 	.short	0x010a
        /*0826*/ 	.byte	0x05
	.zero		1


	//   ....[114]....
        /*0828*/ 	.word	0x00004160
        /*082c*/ 	.word	0x000000ff
        /*0830*/ 	.word	0x00000000
        /*0834*/ 	.short	0x010a
        /*0836*/ 	.byte	0x05
	.zero		1


	//   ....[115]....
        /*0838*/ 	.word	0x000041f0
        /*083c*/ 	.word	0x000000ff
        /*0840*/ 	.word	0x00000000
        /*0844*/ 	.short	0x010a
        /*0846*/ 	.byte	0x07
	.zero		1


	//   ....[116]....
        /*0848*/ 	.word	0x00004670
        /*084c*/ 	.word	0x00000000
        /*0850*/ 	.word	0x00000190
        /*0854*/ 	.short	0x010a
        /*0856*/ 	.byte	0xff
	.zero		1


	//   ....[117]....
        /*0858*/ 	.word	0x00004730
        /*085c*/ 	.word	0x00000000
        /*0860*/ 	.word	0x00000000
        /*0864*/ 	.short	0x0101
        /*0866*/ 	.byte	0xff
	.zero		1


	//   ....[118]....
        /*0868*/ 	.word	0x00004a50
        /*086c*/ 	.word	0x000000ff
        /*0870*/ 	.word	0x00000188
        /*0874*/ 	.short	0x010a
        /*0876*/ 	.byte	0x07
	.zero		1


	//   ....[119]....
        /*0878*/ 	.word	0x00004c40
        /*087c*/ 	.word	0x000000ff
        /*0880*/ 	.word	0x00000160
        /*0884*/ 	.short	0x010a
        /*0886*/ 	.byte	0x07
	.zero		1


	//   ....[120]....
        /*0888*/ 	.word	0x00004db0
        /*088c*/ 	.word	0x000000ff
        /*0890*/ 	.word	0x00000140
        /*0894*/ 	.short	0x010b
        /*0896*/ 	.byte	0x07
	.zero		1


	//   ....[121]....
        /*0898*/ 	.word	0x00004dc0
        /*089c*/ 	.word	0x000000ff
        /*08a0*/ 	.word	0x00000000
        /*08a4*/ 	.short	0x0101
        /*08a6*/ 	.byte	0x08
	.zero		1


	//   ....[122]....
        /*08a8*/ 	.word	0x00004dd0
        /*08ac*/ 	.word	0x000000ff
        /*08b0*/ 	.word	0x00000168
        /*08b4*/ 	.short	0x010a
        /*08b6*/ 	.byte	0x07
	.zero		1


	//   ....[123]....
        /*08b8*/ 	.word	0x00004f20
        /*08bc*/ 	.word	0x000000ff
        /*08c0*/ 	.word	0x00000148
        /*08c4*/ 	.short	0x010b
        /*08c6*/ 	.byte	0x07
	.zero		1


	//   ....[124]....
        /*08c8*/ 	.word	0x00004f30
        /*08cc*/ 	.word	0x000000ff
        /*08d0*/ 	.word	0x00000000
        /*08d4*/ 	.short	0x0101
        /*08d6*/ 	.byte	0x08
	.zero		1


	//   ....[125]....
        /*08d8*/ 	.word	0x00004f40
        /*08dc*/ 	.word	0x000000ff
        /*08e0*/ 	.word	0x00000170
        /*08e4*/ 	.short	0x010a
        /*08e6*/ 	.byte	0x07
	.zero		1


	//   ....[126]....
        /*08e8*/ 	.word	0x000050c0
        /*08ec*/ 	.word	0x000000ff
        /*08f0*/ 	.word	0x00000150
        /*08f4*/ 	.short	0x010b
        /*08f6*/ 	.byte	0x07
	.zero		1


	//   ....[127]....
        /*08f8*/ 	.word	0x00005100
        /*08fc*/ 	.word	0x000000ff
        /*0900*/ 	.word	0x00000000
        /*0904*/ 	.short	0x0101
        /*0906*/ 	.byte	0x08
	.zero		1


	//   ....[128]....
        /*0908*/ 	.word	0x00005140
        /*090c*/ 	.word	0x000000ff
        /*0910*/ 	.word	0x00000178
        /*0914*/ 	.short	0x010a
        /*0916*/ 	.byte	0x07
	.zero		1


	//   ....[129]....
        /*0918*/ 	.word	0x00005380
        /*091c*/ 	.word	0x000000ff
        /*0920*/ 	.word	0x00000158
        /*0924*/ 	.short	0x010b
        /*0926*/ 	.byte	0x07
	.zero		1


	//   ....[130]....
        /*0928*/ 	.word	0x000053a0
        /*092c*/ 	.word	0x000000ff
        /*0930*/ 	.word	0x00000000
        /*0934*/ 	.short	0x0101
        /*0936*/ 	.byte	0x0d
	.zero		1


	//   ....[131]....
        /*0938*/ 	.word	0x000053d0
        /*093c*/ 	.word	0x000000ff
        /*0940*/ 	.word	0x00000160
        /*0944*/ 	.short	0x010a
        /*0946*/ 	.byte	0x07
	.zero		1


	//   ....[132]....
        /*0948*/ 	.word	0x000053f0
        /*094c*/ 	.word	0x000000ff
        /*0950*/ 	.word	0x00000168
        /*0954*/ 	.short	0x010a
        /*0956*/ 	.byte	0x07
	.zero		1


	//   ....[133]....
        /*0958*/ 	.word	0x00005410
        /*095c*/ 	.word	0x000000ff
        /*0960*/ 	.word	0x00000170
        /*0964*/ 	.short	0x010a
        /*0966*/ 	.byte	0x07
	.zero		1


	//   ....[134]....
        /*0968*/ 	.word	0x00005450
        /*096c*/ 	.word	0x00000000
        /*0970*/ 	.word	0x00000178
        /*0974*/ 	.short	0x010a
        /*0976*/ 	.byte	0xff
	.zero		1


	//   ....[135]....
        /*0978*/ 	.word	0x00005790
        /*097c*/ 	.word	0x00000000
        /*0980*/ 	.word	0x00000190
        /*0984*/ 	.short	0x010a
        /*0986*/ 	.byte	0xff
	.zero		1


	//   ....[136]....
        /*0988*/ 	.word	0x000058a0
        /*098c*/ 	.word	0x00000000
        /*0990*/ 	.word	0x00000000
        /*0994*/ 	.short	0x0101
        /*0996*/ 	.byte	0xff
	.zero		1


	//   ....[137]....
        /*0998*/ 	.word	0x000062c0
        /*099c*/ 	.word	0x00000002
        /*09a0*/ 	.word	0x00000140
        /*09a4*/ 	.short	0x010a
        /*09a6*/ 	.byte	0xff
	.zero		1


	//   ....[138]....
        /*09a8*/ 	.word	0x00006300
        /*09ac*/ 	.word	0x00000071
        /*09b0*/ 	.word	0x000001b0
        /*09b4*/ 	.short	0x010a
        /*09b6*/ 	.byte	0xff
	.zero		1


	//   ....[139]....
        /*09b8*/ 	.word	0x00006440
        /*09bc*/ 	.word	0x00000002
        /*09c0*/ 	.word	0x00000140
        /*09c4*/ 	.short	0x010a
        /*09c6*/ 	.byte	0xff
	.zero		1


	//   ....[140]....
        /*09c8*/ 	.word	0x00006560
        /*09cc*/ 	.word	0x00000000
        /*09d0*/ 	.word	0x00000000
        /*09d4*/ 	.short	0x0101
        /*09d6*/ 	.byte	0xff
	.zero		1


	//   ....[141]....
        /*09d8*/ 	.word	0x000065e0
        /*09dc*/ 	.word	0x00000071
        /*09e0*/ 	.word	0x000001b0
        /*09e4*/ 	.short	0x010a
        /*09e6*/ 	.byte	0xff
	.zero		1


	//   ....[142]....
        /*09e8*/ 	.word	0x00007130
        /*09ec*/ 	.word	0x00000000
        /*09f0*/ 	.word	0x00000140
        /*09f4*/ 	.short	0x010a
        /*09f6*/ 	.byte	0xff
	.zero		1


	//   ....[143]....
        /*09f8*/ 	.word	0x000071f0
        /*09fc*/ 	.word	0x00000000
        /*0a00*/ 	.word	0x00000140
        /*0a04*/ 	.short	0x010a
        /*0a06*/ 	.byte	0xff
	.zero		1


	//   ....[144]....
        /*0a08*/ 	.word	0x00007320
        /*0a0c*/ 	.word	0x00000000
        /*0a10*/ 	.word	0x00000000
        /*0a14*/ 	.short	0x0101
        /*0a16*/ 	.byte	0xff
	.zero		1


	//   ....[145]....
        /*0a18*/ 	.word	0x00007e90
        /*0a1c*/ 	.word	0x00000000
        /*0a20*/ 	.word	0x00000140
        /*0a24*/ 	.short	0x010a
        /*0a26*/ 	.byte	0xff
	.zero		1


	//   ....[146]....
        /*0a28*/ 	.word	0x00007f50
        /*0a2c*/ 	.word	0x00000000
        /*0a30*/ 	.word	0x00000140
        /*0a34*/ 	.short	0x010a
        /*0a36*/ 	.byte	0xff
	.zero		1


	//   ....[147]....
        /*0a38*/ 	.word	0x00008080
        /*0a3c*/ 	.word	0x00000000
        /*0a40*/ 	.word	0x00000000
        /*0a44*/ 	.short	0x0101
        /*0a46*/ 	.byte	0xff
	.zero		1


	//   ....[148]....
        /*0a48*/ 	.word	0x00008c20
        /*0a4c*/ 	.word	0x00000000
        /*0a50*/ 	.word	0x00000140
        /*0a54*/ 	.short	0x010a
        /*0a56*/ 	.byte	0xff
	.zero		1


	//   ....[149]....
        /*0a58*/ 	.word	0x00008ce0
        /*0a5c*/ 	.word	0x00000000
        /*0a60*/ 	.word	0x00000140
        /*0a64*/ 	.short	0x010a
        /*0a66*/ 	.byte	0xff
	.zero		1


	//   ....[150]....
        /*0a68*/ 	.word	0x00008e10
        /*0a6c*/ 	.word	0x00000000
        /*0a70*/ 	.word	0x00000000
        /*0a74*/ 	.short	0x0101
        /*0a76*/ 	.byte	0xff
	.zero		1


	//   ....[151]....
        /*0a78*/ 	.word	0x00009250
        /*0a7c*/ 	.word	0x000000ff
        /*0a80*/ 	.word	0x00000000
        /*0a84*/ 	.short	0x0101
        /*0a86*/ 	.byte	0x05
	.zero		1


	//   ....[152]....
        /*0a88*/ 	.word	0x00009a90
        /*0a8c*/ 	.word	0x00000002
        /*0a90*/ 	.word	0x00000200
        /*0a94*/ 	.short	0x010a
        /*0a96*/ 	.byte	0xff
	.zero		1


	//   ....[153]....
        /*0a98*/ 	.word	0x00009af0
        /*0a9c*/ 	.word	0x00000002
        /*0aa0*/ 	.word	0x000000a0
        /*0aa4*/ 	.short	0x010a
        /*0aa6*/ 	.byte	0xff
	.zero		1


	//   ....[154]....
        /*0aa8*/ 	.word	0x00009b50
        /*0aac*/ 	.word	0x00000002
        /*0ab0*/ 	.word	0x000000a0
        /*0ab4*/ 	.short	0x010a
        /*0ab6*/ 	.byte	0xff
	.zero		1


	//   ....[155]....
        /*0ab8*/ 	.word	0x00009ba0
        /*0abc*/ 	.word	0x00000002
        /*0ac0*/ 	.word	0x00000190
        /*0ac4*/ 	.short	0x010a
        /*0ac6*/ 	.byte	0xff
	.zero		1


	//   ....[156]....
        /*0ac8*/ 	.word	0x00009c00
        /*0acc*/ 	.word	0x00000000
        /*0ad0*/ 	.word	0x00000000
        /*0ad4*/ 	.short	0x010a
        /*0ad6*/ 	.byte	0xff
	.zero		1


	//   ....[157]....
        /*0ad8*/ 	.word	0x00009c60
        /*0adc*/ 	.word	0x00000000
        /*0ae0*/ 	.word	0x00000000
        /*0ae4*/ 	.short	0x010a
        /*0ae6*/ 	.byte	0xff
	.zero		1


	//   ....[158]....
        /*0ae8*/ 	.word	0x00009cc0
        /*0aec*/ 	.word	0x00000000
        /*0af0*/ 	.word	0x00000000
        /*0af4*/ 	.short	0x010a
        /*0af6*/ 	.byte	0xff
	.zero		1


	//   ....[159]....
        /*0af8*/ 	.word	0x00009d20
        /*0afc*/ 	.word	0x00000000
        /*0b00*/ 	.word	0x00000000
        /*0b04*/ 	.short	0x010a
        /*0b06*/ 	.byte	0xff
	.zero		1


	//   ....[160]....
        /*0b08*/ 	.word	0x00009d80
        /*0b0c*/ 	.word	0x00000000
        /*0b10*/ 	.word	0x00000000
        /*0b14*/ 	.short	0x010a
        /*0b16*/ 	.byte	0xff
	.zero		1


	//   ....[161]....
        /*0b18*/ 	.word	0x00009de0
        /*0b1c*/ 	.word	0x00000000
        /*0b20*/ 	.word	0x00000000
        /*0b24*/ 	.short	0x010a
        /*0b26*/ 	.byte	0xff
	.zero		1


	//   ....[162]....
        /*0b28*/ 	.word	0x00009e40
        /*0b2c*/ 	.word	0x00000000
        /*0b30*/ 	.word	0x00000000
        /*0b34*/ 	.short	0x010a
        /*0b36*/ 	.byte	0xff
	.zero		1


	//   ....[163]....
        /*0b38*/ 	.word	0x00009ea0
        /*0b3c*/ 	.word	0x00000000
        /*0b40*/ 	.word	0x00000000
        /*0b44*/ 	.short	0x010a
        /*0b46*/ 	.byte	0xff
	.zero		1


	//   ....[164]....
        /*0b48*/ 	.word	0x00009f00
        /*0b4c*/ 	.word	0x00000000
        /*0b50*/ 	.word	0x00000000
        /*0b54*/ 	.short	0x010a
        /*0b56*/ 	.byte	0xff
	.zero		1


	//   ....[165]....
        /*0b58*/ 	.word	0x00009f60
        /*0b5c*/ 	.word	0x00000000
        /*0b60*/ 	.word	0x00000000
        /*0b64*/ 	.short	0x010a
        /*0b66*/ 	.byte	0xff
	.zero		1


	//   ....[166]....
        /*0b68*/ 	.word	0x00009fc0
        /*0b6c*/ 	.word	0x00000000
        /*0b70*/ 	.word	0x00000000
        /*0b74*/ 	.short	0x010a
        /*0b76*/ 	.byte	0xff
	.zero		1


	//   ....[167]....
        /*0b78*/ 	.word	0x0000a020
        /*0b7c*/ 	.word	0x00000000
        /*0b80*/ 	.word	0x00000000
        /*0b84*/ 	.short	0x010a
        /*0b86*/ 	.byte	0xff
	.zero		1


	//   ....[168]....
        /*0b88*/ 	.word	0x0000a080
        /*0b8c*/ 	.word	0x00000000
        /*0b90*/ 	.word	0x00000000
        /*0b94*/ 	.short	0x010a
        /*0b96*/ 	.byte	0xff
	.zero		1


	//   ....[169]....
        /*0b98*/ 	.word	0x0000a0e0
        /*0b9c*/ 	.word	0x00000000
        /*0ba0*/ 	.word	0x00000000
        /*0ba4*/ 	.short	0x010a
        /*0ba6*/ 	.byte	0xff
	.zero		1


	//   ....[170]....
        /*0ba8*/ 	.word	0x0000a140
        /*0bac*/ 	.word	0x00000000
        /*0bb0*/ 	.word	0x00000000
        /*0bb4*/ 	.short	0x010a
        /*0bb6*/ 	.byte	0xff
	.zero		1


	//   ....[171]....
        /*0bb8*/ 	.word	0x0000a1a0
        /*0bbc*/ 	.word	0x00000000
        /*0bc0*/ 	.word	0x00000000
        /*0bc4*/ 	.short	0x010a
        /*0bc6*/ 	.byte	0xff
	.zero		1


	//   ....[172]....
        /*0bc8*/ 	.word	0x0000a200
        /*0bcc*/ 	.word	0x00000000
        /*0bd0*/ 	.word	0x00000000
        /*0bd4*/ 	.short	0x010a
        /*0bd6*/ 	.byte	0xff
	.zero		1


	//   ....[173]....
        /*0bd8*/ 	.word	0x0000a260
        /*0bdc*/ 	.word	0x00000000
        /*0be0*/ 	.word	0x00000000
        /*0be4*/ 	.short	0x010a
        /*0be6*/ 	.byte	0xff
	.zero		1


	//   ....[174]....
        /*0be8*/ 	.word	0x0000a2c0
        /*0bec*/ 	.word	0x00000000
        /*0bf0*/ 	.word	0x00000000
        /*0bf4*/ 	.short	0x010a
        /*0bf6*/ 	.byte	0xff
	.zero		1


	//   ....[175]....
        /*0bf8*/ 	.word	0x0000a310
        /*0bfc*/ 	.word	0x00000000
        /*0c00*/ 	.word	0x000001f0
        /*0c04*/ 	.short	0x010a
        /*0c06*/ 	.byte	0xff
	.zero		1


	//   ....[176]....
        /*0c08*/ 	.word	0x0000a370
        /*0c0c*/ 	.word	0x00000000
        /*0c10*/ 	.word	0x000001a0
        /*0c14*/ 	.short	0x010a
        /*0c16*/ 	.byte	0xff
	.zero		1


	//   ....[177]....
        /*0c18*/ 	.word	0x0000a3c0
        /*0c1c*/ 	.word	0x00000000
        /*0c20*/ 	.word	0x00000190
        /*0c24*/ 	.short	0x010a
        /*0c26*/ 	.byte	0xff
	.zero		1


	//   ....[178]....
        /*0c28*/ 	.word	0x0000a420
        /*0c2c*/ 	.word	0x00000000
        /*0c30*/ 	.word	0x000001a0
        /*0c34*/ 	.short	0x010a
        /*0c36*/ 	.byte	0xff
	.zero		1


	//   ....[179]....
        /*0c38*/ 	.word	0x0000a470
        /*0c3c*/ 	.word	0x00000000
        /*0c40*/ 	.word	0x00000190
        /*0c44*/ 	.short	0x010a
        /*0c46*/ 	.byte	0xff
	.zero		1


	//   ....[180]....
        /*0c48*/ 	.word	0x0000a4d0
        /*0c4c*/ 	.word	0x00000002
        /*0c50*/ 	.word	0x000001d0
        /*0c54*/ 	.short	0x010a
        /*0c56*/ 	.byte	0xff
	.zero		1


	//   ....[181]....
        /*0c58*/ 	.word	0x0000a530
        /*0c5c*/ 	.word	0x00000000
        /*0c60*/ 	.word	0x00000000
        /*0c64*/ 	.short	0x010a
        /*0c66*/ 	.byte	0xff
	.zero		1


	//   ....[182]....
        /*0c68*/ 	.word	0x0000a590
        /*0c6c*/ 	.word	0x00000000
        /*0c70*/ 	.word	0x00000000
        /*0c74*/ 	.short	0x010a
        /*0c76*/ 	.byte	0xff
	.zero		1


	//   ....[183]....
        /*0c78*/ 	.word	0x0000a5f0
        /*0c7c*/ 	.word	0x00000000
        /*0c80*/ 	.word	0x00000000
        /*0c84*/ 	.short	0x010a
        /*0c86*/ 	.byte	0xff
	.zero		1


	//   ....[184]....
        /*0c88*/ 	.word	0x0000a650
        /*0c8c*/ 	.word	0x00000000
        /*0c90*/ 	.word	0x00000000
        /*0c94*/ 	.short	0x010a
        /*0c96*/ 	.byte	0xff
	.zero		1


	//   ....[185]....
        /*0c98*/ 	.word	0x0000a6b0
        /*0c9c*/ 	.word	0x00000000
        /*0ca0*/ 	.word	0x00000000
        /*0ca4*/ 	.short	0x010a
        /*0ca6*/ 	.byte	0xff
	.zero		1


	//   ....[186]....
        /*0ca8*/ 	.word	0x0000a700
        /*0cac*/ 	.word	0x00000000
        /*0cb0*/ 	.word	0x00000190
        /*0cb4*/ 	.short	0x010a
        /*0cb6*/ 	.byte	0xff
	.zero		1


	//   ....[187]....
        /*0cb8*/ 	.word	0x0000a760
        /*0cbc*/ 	.word	0x00000000
        /*0cc0*/ 	.word	0x00000188
        /*0cc4*/ 	.short	0x010a
        /*0cc6*/ 	.byte	0xff
	.zero		1


	//   ....[188]....
        /*0cc8*/ 	.word	0x0000a7c0
        /*0ccc*/ 	.word	0x00000000
        /*0cd0*/ 	.word	0x00000160
        /*0cd4*/ 	.short	0x010a
        /*0cd6*/ 	.byte	0xff
	.zero		1


	//   ....[189]....
        /*0cd8*/ 	.word	0x0000a820
        /*0cdc*/ 	.word	0x00000000
        /*0ce0*/ 	.word	0x00000168
        /*0ce4*/ 	.short	0x010a
        /*0ce6*/ 	.byte	0xff
	.zero		1


	//   ....[190]....
        /*0ce8*/ 	.word	0x0000a880
        /*0cec*/ 	.word	0x00000000
        /*0cf0*/ 	.word	0x00000170
        /*0cf4*/ 	.short	0x010a
        /*0cf6*/ 	.byte	0xff
	.zero		1


	//   ....[191]....
        /*0cf8*/ 	.word	0x0000a8e0
        /*0cfc*/ 	.word	0x00000000
        /*0d00*/ 	.word	0x00000178
        /*0d04*/ 	.short	0x010a
        /*0d06*/ 	.byte	0xff
	.zero		1


	//   ....[192]....
        /*0d08*/ 	.word	0x0000a940
        /*0d0c*/ 	.word	0x00000000
        /*0d10*/ 	.word	0x00000160
        /*0d14*/ 	.short	0x010a
        /*0d16*/ 	.byte	0xff
	.zero		1


	//   ....[193]....
        /*0d18*/ 	.word	0x0000a9a0
        /*0d1c*/ 	.word	0x00000000
        /*0d20*/ 	.word	0x00000168
        /*0d24*/ 	.short	0x010a
        /*0d26*/ 	.byte	0xff
	.zero		1


	//   ....[194]....
        /*0d28*/ 	.word	0x0000aa00
        /*0d2c*/ 	.word	0x00000000
        /*0d30*/ 	.word	0x00000170
        /*0d34*/ 	.short	0x010a
        /*0d36*/ 	.byte	0xff
	.zero		1


	//   ....[195]....
        /*0d38*/ 	.word	0x0000aa50
        /*0d3c*/ 	.word	0x00000000
        /*0d40*/ 	.word	0x00000190
        /*0d44*/ 	.short	0x010a
        /*0d46*/ 	.byte	0xff
	.zero		1


	//   ....[196]....
        /*0d48*/ 	.word	0x0000aaa0
        /*0d4c*/ 	.word	0x00000002
        /*0d50*/ 	.word	0x00000140
        /*0d54*/ 	.short	0x010a
        /*0d56*/ 	.byte	0xff
	.zero		1


	//   ....[197]....
        /*0d58*/ 	.word	0x0000aaf0
        /*0d5c*/ 	.word	0x00000071
        /*0d60*/ 	.word	0x000001b0
        /*0d64*/ 	.short	0x010a
        /*0d66*/ 	.byte	0xff
	.zero		1


	//   ....[198]....
        /*0d68*/ 	.word	0x0000ab40
        /*0d6c*/ 	.word	0x00000000
        /*0d70*/ 	.word	0x00000140
        /*0d74*/ 	.short	0x010a
        /*0d76*/ 	.byte	0xff
	.zero		1


	//   ....[199]....
        /*0d78*/ 	.word	0x0000ab90
        /*0d7c*/ 	.word	0x00000000
        /*0d80*/ 	.word	0x00000140
        /*0d84*/ 	.short	0x010a
        /*0d86*/ 	.byte	0xff
	.zero		1


	//   ....[200]....
        /*0d88*/ 	.word	0x0000abe0
        /*0d8c*/ 	.word	0x00000000
        /*0d90*/ 	.word	0x00000140
        /*0d94*/ 	.short	0x010a
        /*0d96*/ 	.byte	0xff
	.zero		1


	//----- nvinfo : EIATTR_NUM_MBARRIERS
	.align		4
.L_48:
        /*0d98*/ 	.byte	0x03, 0x38
        /*0d9a*/ 	.short	0x0042


	//----- nvinfo : EIATTR_EXIT_INSTR_OFFSETS
	.align		4
        /*0d9c*/ 	.byte	0x04, 0x1c
        /*0d9e*/ 	.short	(.L_50 - .L_49)


	//   ....[0]....
.L_49:
        /*0da0*/ 	.word	0x000030f0


	//   ....[1]....
        /*0da4*/ 	.word	0x000035e0


	//   ....[2]....
        /*0da8*/ 	.word	0x00003640


	//   ....[3]....
        /*0dac*/ 	.word	0x00004450


	//   ....[4]....
        /*0db0*/ 	.word	0x00005480


	//   ....[5]....
        /*0db4*/ 	.word	0x000054c0


	//   ....[6]....
        /*0db8*/ 	.word	0x00009a80


	//----- nvinfo : EIATTR_MAX_THREADS
	.align		4
.L_50:
        /*0dbc*/ 	.byte	0x04, 0x05
        /*0dbe*/ 	.short	(.L_52 - .L_51)
.L_51:
        /*0dc0*/ 	.word	0x00000100
        /*0dc4*/ 	.word	0x00000001
        /*0dc8*/ 	.word	0x00000001


	//----- nvinfo : EIATTR_CRS_STACK_SIZE
	.align		4
.L_52:
        /*0dcc*/ 	.byte	0x04, 0x1e
        /*0dce*/ 	.short	(.L_54 - .L_53)
.L_53:
        /*0dd0*/ 	.word	0x00000000


	//----- nvinfo : EIATTR_CBANK_PARAM_SIZE
	.align		4
.L_54:
        /*0dd4*/ 	.byte	0x03, 0x19
        /*0dd6*/ 	.short	0x0800


	//----- nvinfo : EIATTR_PARAM_CBANK
	.align		4
        /*0dd8*/ 	.byte	0x04, 0x0a
        /*0dda*/ 	.short	(.L_56 - .L_55)
	.align		4
.L_55:
        /*0ddc*/ 	.word	index@(.nv.constant0._ZN7cutlass13device_kernelINS_4gemm6kernel13GemmUniversalIN4cute5tupleIJiiiiEEENS1_10collective13CollectiveMmaINS1_35MainloopSm100TmaUmmaWarpSpecializedILi20ELi2ELi4ENS5_IJNS4_1CILi1EEESB_SB_EEEEENS5_IJNSA_ILi64EEENSA_ILi256EEENSA_ILi32EEEEEENS_12float_e4m3_tENS5_IJSB_llEEENS_12float_e5m2_tESJ_NS4_8TiledMMAINS4_8MMA_AtomIJNS4_10MMA_TraitsINS4_19SM100_MMA_F8F6F4_SSEJSI_SK_fSE_SF_NS4_17integral_constantINS4_4UMMA5MajorELSR_1EEESS_NSP_INSQ_7ScaleInELST_0EEESU_EEEEEENS4_6LayoutISC_NS5_IJNSA_ILi0EEESY_SY_EEEEENS5_IJNS4_10UnderscoreES11_S11_EEEEENS4_13SM90_TMA_LOADENS4_14ComposedLayoutINS4_7SwizzleILi2ELi4ELi3EEENS4_18smem_ptr_flag_bitsILi8EEENSX_INS5_IJSE_NSA_ILi8EEEEEENS5_IJSB_SE_EEEEEEEvNS4_8identityES14_NS15_INS16_ILi3ELi4ELi3EEES19_NSX_INS5_IJNSA_ILi128EEES1A_EEENS5_IJSB_S1H_EEEEEEEvS1F_EENS_8epilogue10collective18CollectiveEpilogueINS1N_23Sm100TmaWarpSpecializedILi4ELi2ELi32ELb0ELb0EEEJSH_NS5_IJNSX_ISE_SB_EES1S_EEESI_NS5_IJlSB_lEEESI_S1U_NS1N_6fusion15FusionCallbacksIS1R_NS1V_17LinearCombinationISI_fSI_fLNS_15FloatRoundStyleE2EEESH_S1T_JEEENS4_5SM1004TMEM4LOAD26SM100_TMEM_LOAD_16dp32b32xES14_NS15_IS17_S19_NSX_INS5_IJS1A_SE_EEENS5_IJSE_SB_EEEEEEENS4_39AutoVectorizingCopyWithAssumedAlignmentILi128EEENS4_14SM90_TMA_STOREES28_S2A_S2A_EEEvvEEEEvNT_6ParamsE)
        /*0de0*/ 	.short	0x0380
        /*0de2*/ 	.short	0x0800


	//----- nvinfo : EIATTR_SW_WAR
	.align		4
.L_56:
        /*0de4*/ 	.byte	0x04, 0x36
        /*0de6*/ 	.short	(.L_58 - .L_57)
.L_57:
        /*0de8*/ 	.word	0x00000008
.L_58:


//--------------------- .nv.callgraph             --------------------------
	.section	.nv.callgraph,"",@"SHT_CUDA_CALLGRAPH"
	.align	4
	.sectionentsize	8
	.align		4
        /*0000*/ 	.word	0x00000000
	.align		4
        /*0004*/ 	.word	0xffffffff
	.align		4
        /*0008*/ 	.word	index@(_ZN7cutlass13device_kernelINS_4gemm6kernel13GemmUniversalIN4cute5tupleIJiiiiEEENS1_10collective13CollectiveMmaINS1_35MainloopSm100TmaUmmaWarpSpecializedILi20ELi2ELi4ENS5_IJNS4_1CILi1EEESB_SB_EEEEENS5_IJNSA_ILi64EEENSA_ILi256EEENSA_ILi32EEEEEENS_12float_e4m3_tENS5_IJSB_llEEENS_12float_e5m2_tESJ_NS4_8TiledMMAINS4_8MMA_AtomIJNS4_10MMA_TraitsINS4_19SM100_MMA_F8F6F4_SSEJSI_SK_fSE_SF_NS4_17integral_constantINS4_4UMMA5MajorELSR_1EEESS_NSP_INSQ_7ScaleInELST_0EEESU_EEEEEENS4_6LayoutISC_NS5_IJNSA_ILi0EEESY_SY_EEEEENS5_IJNS4_10UnderscoreES11_S11_EEEEENS4_13SM90_TMA_LOADENS4_14ComposedLayoutINS4_7SwizzleILi2ELi4ELi3EEENS4_18smem_ptr_flag_bitsILi8EEENSX_INS5_IJSE_NSA_ILi8EEEEEENS5_IJSB_SE_EEEEEEEvNS4_8identityES14_NS15_INS16_ILi3ELi4ELi3EEES19_NSX_INS5_IJNSA_ILi128EEES1A_EEENS5_IJSB_S1H_EEEEEEEvS1F_EENS_8epilogue10collective18CollectiveEpilogueINS1N_23Sm100TmaWarpSpecializedILi4ELi2ELi32ELb0ELb0EEEJSH_NS5_IJNSX_ISE_SB_EES1S_EEESI_NS5_IJlSB_lEEESI_S1U_NS1N_6fusion15FusionCallbacksIS1R_NS1V_17LinearCombinationISI_fSI_fLNS_15FloatRoundStyleE2EEESH_S1T_JEEENS4_5SM1004TMEM4LOAD26SM100_TMEM_LOAD_16dp32b32xES14_NS15_IS17_S19_NSX_INS5_IJS1A_SE_EEENS5_IJSE_SB_EEEEEEENS4_39AutoVectorizingCopyWithAssumedAlignmentILi128EEENS4_14SM90_TMA_STOREES28_S2A_S2A_EEEvvEEEEvNT_6ParamsE)
	.align		4
        /*000c*/ 	.word	index@(__assertfail)
	.align		4
        /*0010*/ 	.word	0x00000000
	.align		4
        /*0014*/ 	.word	0xfffffffe
	.align		4
        /*0018*/ 	.word	0x00000000
	.align		4
        /*001c*/ 	.word	0xfffffffd
	.align		4
        /*0020*/ 	.word	0x00000000
	.align		4
        /*0024*/ 	.word	0xfffffffc


//--------------------- .nv.constant4             --------------------------
	.section	.nv.constant4,"a",@progbits
	.align	8
	.align		8
.nv.constant4:
        /*0000*/ 	.dword	__assertfail
	.align		8
        /*0008*/ 	.dword	__unnamed_1
	.align		8
        /*0010*/ 	.dword	__unnamed_2
	.align		8
        /*0018*/ 	.dword	__unnamed_3
	.align		8
        /*0020*/ 	.dword	_ZN40_INTERNAL_98f34b7f_4_k_cu_e55c12fb_359214cuda3std3__45__cpo5beginE
	.align		8
        /*0028*/ 	.dword	_ZN40_INTERNAL_98f34b7f_4_k_cu_e55c12fb_359214cuda3std3__45__cpo3endE
	.align		8
        /*0030*/ 	.dword	_ZN40_INTERNAL_98f34b7f_4_k_cu_e55c12fb_359214cuda3std3__45__cpo6cbeginE
	.align		8
        /*0038*/ 	.dword	_ZN40_INTERNAL_98f34b7f_4_k_cu_e55c12fb_359214cuda3std3__45__cpo4cendE
	.align		8
        /*0040*/ 	.dword	_ZN40_INTERNAL_98f34b7f_4_k_cu_e55c12fb_359214cuda3std3__442_GLOBAL__N__98f34b7f_4_k_cu_e55c12fb_359216ignoreE
	.align		8
        /*0048*/ 	.dword	_ZN40_INTERNAL_98f34b7f_4_k_cu_e55c12fb_359214cuda3std3__419piecewise_constructE
	.align		8
        /*0050*/ 	.dword	_ZN40_INTERNAL_98f34b7f_4_k_cu_e55c12fb_359214cuda3std3__48in_placeE
	.align		8
        /*0058*/ 	.dword	_ZN40_INTERNAL_98f34b7f_4_k_cu_e55c12fb_359214cuda3std6ranges3__45__cpo4swapE
	.align		8
        /*0060*/ 	.dword	_ZN40_INTERNAL_98f34b7f_4_k_cu_e55c12fb_359214cuda3std6ranges3__45__cpo9iter_moveE
	.align		8
        /*0068*/ 	.dword	_ZN40_INTERNAL_98f34b7f_4_k_cu_e55c12fb_359214cute7productE
	.align		8
        /*0070*/ 	.dword	_ZN40_INTERNAL_98f34b7f_4_k_cu_e55c12fb_359214cute1_E
	.align		8
        /*0078*/ 	.dword	$str$25
	.align		8
        /*0080*/ 	.dword	$str$26
	.align		8
        /*0088*/ 	.dword	$str$27
	.align		8
        /*0090*/ 	.dword	$str$28


//--------------------- .text._ZN7cutlass13device_kernelINS_4gemm6kernel13GemmUniversalIN4cute5tupleIJiiiiEEENS1_10collective13CollectiveMmaINS1_35MainloopSm100TmaUmmaWarpSpecializedILi20ELi2ELi4ENS5_IJNS4_1CILi1EEESB_SB_EEEEENS5_IJNSA_ILi64EEENSA_ILi256EEENSA_ILi32EEEEEENS_12float_e4m3_tENS5_IJSB_llEEENS_12float_e5m2_tESJ_NS4_8TiledMMAINS4_8MMA_AtomIJNS4_10MMA_TraitsINS4_19SM100_MMA_F8F6F4_SSEJSI_SK_fSE_SF_NS4_17integral_constantINS4_4UMMA5MajorELSR_1EEESS_NSP_INSQ_7ScaleInELST_0EEESU_EEEEEENS4_6LayoutISC_NS5_IJNSA_ILi0EEESY_SY_EEEEENS5_IJNS4_10UnderscoreES11_S11_EEEEENS4_13SM90_TMA_LOADENS4_14ComposedLayoutINS4_7SwizzleILi2ELi4ELi3EEENS4_18smem_ptr_flag_bitsILi8EEENSX_INS5_IJSE_NSA_ILi8EEEEEENS5_IJSB_SE_EEEEEEEvNS4_8identityES14_NS15_INS16_ILi3ELi4ELi3EEES19_NSX_INS5_IJNSA_ILi128EEES1A_EEENS5_IJSB_S1H_EEEEEEEvS1F_EENS_8epilogue10collective18CollectiveEpilogueINS1N_23Sm100TmaWarpSpecializedILi4ELi2ELi32ELb0ELb0EEEJSH_NS5_IJNSX_ISE_SB_EES1S_EEESI_NS5_IJlSB_lEEESI_S1U_NS1N_6fusion15FusionCallbacksIS1R_NS1V_17LinearCombinationISI_fSI_fLNS_15FloatRoundStyleE2EEESH_S1T_JEEENS4_5SM1004TMEM4LOAD26SM100_TMEM_LOAD_16dp32b32xES14_NS15_IS17_S19_NSX_INS5_IJS1A_SE_EEENS5_IJSE_SB_EEEEEEENS4_39AutoVectorizingCopyWithAssumedAlignmentILi128EEENS4_14SM90_TMA_STOREES28_S2A_S2A_EEEvvEEEEvNT_6ParamsE --------------------------
	.section	.text._ZN7cutlass13device_kernelINS_4gemm6kernel13GemmUniversalIN4cute5tupleIJiiiiEEENS1_10collective13CollectiveMmaINS1_35MainloopSm100TmaUmmaWarpSpecializedILi20ELi2ELi4ENS5_IJNS4_1CILi1EEESB_SB_EEEEENS5_IJNSA_ILi64EEENSA_ILi256EEENSA_ILi32EEEEEENS_12float_e4m3_tENS5_IJSB_llEEENS_12float_e5m2_tESJ_NS4_8TiledMMAINS4_8MMA_AtomIJNS4_10MMA_TraitsINS4_19SM100_MMA_F8F6F4_SSEJSI_SK_fSE_SF_NS4_17integral_constantINS4_4UMMA5MajorELSR_1EEESS_NSP_INSQ_7ScaleInELST_0EEESU_EEEEEENS4_6LayoutISC_NS5_IJNSA_ILi0EEESY_SY_EEEEENS5_IJNS4_10UnderscoreES11_S11_EEEEENS4_13SM90_TMA_LOADENS4_14ComposedLayoutINS4_7SwizzleILi2ELi4ELi3EEENS4_18smem_ptr_flag_bitsILi8EEENSX_INS5_IJSE_NSA_ILi8EEEEEENS5_IJSB_SE_EEEEEEEvNS4_8identityES14_NS15_INS16_ILi3ELi4ELi3EEES19_NSX_INS5_IJNSA_ILi128EEES1A_EEENS5_IJSB_S1H_EEEEEEEvS1F_EENS_8epilogue10collective18CollectiveEpilogueINS1N_23Sm100TmaWarpSpecializedILi4ELi2ELi32ELb0ELb0EEEJSH_NS5_IJNSX_ISE_SB_EES1S_EEESI_NS5_IJlSB_lEEESI_S1U_NS1N_6fusion15FusionCallbacksIS1R_NS1V_17LinearCombinationISI_fSI_fLNS_15FloatRoundStyleE2EEESH_S1T_JEEENS4_5SM1004TMEM4LOAD26SM100_TMEM_LOAD_16dp32b32xES14_NS15_IS17_S19_NSX_INS5_IJS1A_SE_EEENS5_IJSE_SB_EEEEEEENS4_39AutoVectorizingCopyWithAssumedAlignmentILi128EEENS4_14SM90_TMA_STOREES28_S2A_S2A_EEEvvEEEEvNT_6ParamsE,"ax",@progbits
	.align	128
.text._ZN7cutlass13device_kernelINS_4gemm6kernel13GemmUniversalIN4cute5tupleIJiiiiEEENS1_10collective13CollectiveMmaINS1_35MainloopSm100TmaUmmaWarpSpecializedILi20ELi2ELi4ENS5_IJNS4_1CILi1EEESB_SB_EEEEENS5_IJNSA_ILi64EEENSA_ILi256EEENSA_ILi32EEEEEENS_12float_e4m3_tENS5_IJSB_llEEENS_12float_e5m2_tESJ_NS4_8TiledMMAINS4_8MMA_AtomIJNS4_10MMA_TraitsINS4_19SM100_MMA_F8F6F4_SSEJSI_SK_fSE_SF_NS4_17integral_constantINS4_4UMMA5MajorELSR_1EEESS_NSP_INSQ_7ScaleInELST_0EEESU_EEEEEENS4_6LayoutISC_NS5_IJNSA_ILi0EEESY_SY_EEEEENS5_IJNS4_10UnderscoreES11_S11_EEEEENS4_13SM90_TMA_LOADENS4_14ComposedLayoutINS4_7SwizzleILi2ELi4ELi3EEENS4_18smem_ptr_flag_bitsILi8EEENSX_INS5_IJSE_NSA_ILi8EEEEEENS5_IJSB_SE_EEEEEEEvNS4_8identityES14_NS15_INS16_ILi3ELi4ELi3EEES19_NSX_INS5_IJNSA_ILi128EEES1A_EEENS5_IJSB_S1H_EEEEEEEvS1F_EENS_8epilogue10collective18CollectiveEpilogueINS1N_23Sm100TmaWarpSpecializedILi4ELi2ELi32ELb0ELb0EEEJSH_NS5_IJNSX_ISE_SB_EES1S_EEESI_NS5_IJlSB_lEEESI_S1U_NS1N_6fusion15FusionCallbacksIS1R_NS1V_17LinearCombinationISI_fSI_fLNS_15FloatRoundStyleE2EEESH_S1T_JEEENS4_5SM1004TMEM4LOAD26SM100_TMEM_LOAD_16dp32b32xES14_NS15_IS17_S19_NSX_INS5_IJS1A_SE_EEENS5_IJSE_SB_EEEEEEENS4_39AutoVectorizingCopyWithAssumedAlignmentILi128EEENS4_14SM90_TMA_STOREES28_S2A_S2A_EEEvvEEEEvNT_6ParamsE:
        .type           _ZN7cutlass13device_kernelINS_4gemm6kernel13GemmUniversalIN4cute5tupleIJiiiiEEENS1_10collective13CollectiveMmaINS1_35MainloopSm100TmaUmmaWarpSpecializedILi20ELi2ELi4ENS5_IJNS4_1CILi1EEESB_SB_EEEEENS5_IJNSA_ILi64EEENSA_ILi256EEENSA_ILi32EEEEEENS_12float_e4m3_tENS5_IJSB_llEEENS_12float_e5m2_tESJ_NS4_8TiledMMAINS4_8MMA_AtomIJNS4_10MMA_TraitsINS4_19SM100_MMA_F8F6F4_SSEJSI_SK_fSE_SF_NS4_17integral_constantINS4_4UMMA5MajorELSR_1EEESS_NSP_INSQ_7ScaleInELST_0EEESU_EEEEEENS4_6LayoutISC_NS5_IJNSA_ILi0EEESY_SY_EEEEENS5_IJNS4_10UnderscoreES11_S11_EEEEENS4_13SM90_TMA_LOADENS4_14ComposedLayoutINS4_7SwizzleILi2ELi4ELi3EEENS4_18smem_ptr_flag_bitsILi8EEENSX_INS5_IJSE_NSA_ILi8EEEEEENS5_IJSB_SE_EEEEEEEvNS4_8identityES14_NS15_INS16_ILi3ELi4ELi3EEES19_NSX_INS5_IJNSA_ILi128EEES1A_EEENS5_IJSB_S1H_EEEEEEEvS1F_EENS_8epilogue10collective18CollectiveEpilogueINS1N_23Sm100TmaWarpSpecializedILi4ELi2ELi32ELb0ELb0EEEJSH_NS5_IJNSX_ISE_SB_EES1S_EEESI_NS5_IJlSB_lEEESI_S1U_NS1N_6fusion15FusionCallbacksIS1R_NS1V_17LinearCombinationISI_fSI_fLNS_15FloatRoundStyleE2EEESH_S1T_JEEENS4_5SM1004TMEM4LOAD26SM100_TMEM_LOAD_16dp32b32xES14_NS15_IS17_S19_NSX_INS5_IJS1A_SE_EEENS5_IJSE_SB_EEEEEEENS4_39AutoVectorizingCopyWithAssumedAlignmentILi128EEENS4_14SM90_TMA_STOREES28_S2A_S2A_EEEvvEEEEvNT_6ParamsE,@function
        .size           _ZN7cutlass13device_kernelINS_4gemm6kernel13GemmUniversalIN4cute5tupleIJiiiiEEENS1_10collective13CollectiveMmaINS1_35MainloopSm100TmaUmmaWarpSpecializedILi20ELi2ELi4ENS5_IJNS4_1CILi1EEESB_SB_EEEEENS5_IJNSA_ILi64EEENSA_ILi256EEENSA_ILi32EEEEEENS_12float_e4m3_tENS5_IJSB_llEEENS_12float_e5m2_tESJ_NS4_8TiledMMAINS4_8MMA_AtomIJNS4_10MMA_TraitsINS4_19SM100_MMA_F8F6F4_SSEJSI_SK_fSE_SF_NS4_17integral_constantINS4_4UMMA5MajorELSR_1EEESS_NSP_INSQ_7ScaleInELST_0EEESU_EEEEEENS4_6LayoutISC_NS5_IJNSA_ILi0EEESY_SY_EEEEENS5_IJNS4_10UnderscoreES11_S11_EEEEENS4_13SM90_TMA_LOADENS4_14ComposedLayoutINS4_7SwizzleILi2ELi4ELi3EEENS4_18smem_ptr_flag_bitsILi8EEENSX_INS5_IJSE_NSA_ILi8EEEEEENS5_IJSB_SE_EEEEEEEvNS4_8identityES14_NS15_INS16_ILi3ELi4ELi3EEES19_NSX_INS5_IJNSA_ILi128EEES1A_EEENS5_IJSB_S1H_EEEEEEEvS1F_EENS_8epilogue10collective18CollectiveEpilogueINS1N_23Sm100TmaWarpSpecializedILi4ELi2ELi32ELb0ELb0EEEJSH_NS5_IJNSX_ISE_SB_EES1S_EEESI_NS5_IJlSB_lEEESI_S1U_NS1N_6fusion15FusionCallbacksIS1R_NS1V_17LinearCombinationISI_fSI_fLNS_15FloatRoundStyleE2EEESH_S1T_JEEENS4_5SM1004TMEM4LOAD26SM100_TMEM_LOAD_16dp32b32xES14_NS15_IS17_S19_NSX_INS5_IJS1A_SE_EEENS5_IJSE_SB_EEEEEEENS4_39AutoVectorizingCopyWithAssumedAlignmentILi128EEENS4_14SM90_TMA_STOREES28_S2A_S2A_EEEvvEEEEvNT_6ParamsE,(.L_x_219 - _ZN7cutlass13device_kernelINS_4gemm6kernel13GemmUniversalIN4cute5tupleIJiiiiEEENS1_10collective13CollectiveMmaINS1_35MainloopSm100TmaUmmaWarpSpecializedILi20ELi2ELi4ENS5_IJNS4_1CILi1EEESB_SB_EEEEENS5_IJNSA_ILi64EEENSA_ILi256EEENSA_ILi32EEEEEENS_12float_e4m3_tENS5_IJSB_llEEENS_12float_e5m2_tESJ_NS4_8TiledMMAINS4_8MMA_AtomIJNS4_10MMA_TraitsINS4_19SM100_MMA_F8F6F4_SSEJSI_SK_fSE_SF_NS4_17integral_constantINS4_4UMMA5MajorELSR_1EEESS_NSP_INSQ_7ScaleInELST_0EEESU_EEEEEENS4_6LayoutISC_NS5_IJNSA_ILi0EEESY_SY_EEEEENS5_IJNS4_10UnderscoreES11_S11_EEEEENS4_13SM90_TMA_LOADENS4_14ComposedLayoutINS4_7SwizzleILi2ELi4ELi3EEENS4_18smem_ptr_flag_bitsILi8EEENSX_INS5_IJSE_NSA_ILi8EEEEEENS5_IJSB_SE_EEEEEEEvNS4_8identityES14_NS15_INS16_ILi3ELi4ELi3EEES19_NSX_INS5_IJNSA_ILi128EEES1A_EEENS5_IJSB_S1H_EEEEEEEvS1F_EENS_8epilogue10collective18CollectiveEpilogueINS1N_23Sm100TmaWarpSpecializedILi4ELi2ELi32ELb0ELb0EEEJSH_NS5_IJNSX_ISE_SB_EES1S_EEESI_NS5_IJlSB_lEEESI_S1U_NS1N_6fusion15FusionCallbacksIS1R_NS1V_17LinearCombinationISI_fSI_fLNS_15FloatRoundStyleE2EEESH_S1T_JEEENS4_5SM1004TMEM4LOAD26SM100_TMEM_LOAD_16dp32b32xES14_NS15_IS17_S19_NSX_INS5_IJS1A_SE_EEENS5_IJSE_SB_EEEEEEENS4_39AutoVectorizingCopyWithAssumedAlignmentILi128EEENS4_14SM90_TMA_STOREES28_S2A_S2A_EEEvvEEEEvNT_6ParamsE)
        .other          _ZN7cutlass13device_kernelINS_4gemm6kernel13GemmUniversalIN4cute5tupleIJiiiiEEENS1_10collective13CollectiveMmaINS1_35MainloopSm100TmaUmmaWarpSpecializedILi20ELi2ELi4ENS5_IJNS4_1CILi1EEESB_SB_EEEEENS5_IJNSA_ILi64EEENSA_ILi256EEENSA_ILi32EEEEEENS_12float_e4m3_tENS5_IJSB_llEEENS_12float_e5m2_tESJ_NS4_8TiledMMAINS4_8MMA_AtomIJNS4_10MMA_TraitsINS4_19SM100_MMA_F8F6F4_SSEJSI_SK_fSE_SF_NS4_17integral_constantINS4_4UMMA5MajorELSR_1EEESS_NSP_INSQ_7ScaleInELST_0EEESU_EEEEEENS4_6LayoutISC_NS5_IJNSA_ILi0EEESY_SY_EEEEENS5_IJNS4_10UnderscoreES11_S11_EEEEENS4_13SM90_TMA_LOADENS4_14ComposedLayoutINS4_7SwizzleILi2ELi4ELi3EEENS4_18smem_ptr_flag_bitsILi8EEENSX_INS5_IJSE_NSA_ILi8EEEEEENS5_IJSB_SE_EEEEEEEvNS4_8identityES14_NS15_INS16_ILi3ELi4ELi3EEES19_NSX_INS5_IJNSA_ILi128EEES1A_EEENS5_IJSB_S1H_EEEEEEEvS1F_EENS_8epilogue10collective18CollectiveEpilogueINS1N_23Sm100TmaWarpSpecializedILi4ELi2ELi32ELb0ELb0EEEJSH_NS5_IJNSX_ISE_SB_EES1S_EEESI_NS5_IJlSB_lEEESI_S1U_NS1N_6fusion15FusionCallbacksIS1R_NS1V_17LinearCombinationISI_fSI_fLNS_15FloatRoundStyleE2EEESH_S1T_JEEENS4_5SM1004TMEM4LOAD26SM100_TMEM_LOAD_16dp32b32xES14_NS15_IS17_S19_NSX_INS5_IJS1A_SE_EEENS5_IJSE_SB_EEEEEEENS4_39AutoVectorizingCopyWithAssumedAlignmentILi128EEENS4_14SM90_TMA_STOREES28_S2A_S2A_EEEvvEEEEvNT_6ParamsE,@"STO_CUDA_ENTRY STV_DEFAULT"
_ZN7cutlass13device_kernelINS_4gemm6kernel13GemmUniversalIN4cute5tupleIJiiiiEEENS1_10collective13CollectiveMmaINS1_35MainloopSm100TmaUmmaWarpSpecializedILi20ELi2ELi4ENS5_IJNS4_1CILi1EEESB_SB_EEEEENS5_IJNSA_ILi64EEENSA_ILi256EEENSA_ILi32EEEEEENS_12float_e4m3_tENS5_IJSB_llEEENS_12float_e5m2_tESJ_NS4_8TiledMMAINS4_8MMA_AtomIJNS4_10MMA_TraitsINS4_19SM100_MMA_F8F6F4_SSEJSI_SK_fSE_SF_NS4_17integral_constantINS4_4UMMA5MajorELSR_1EEESS_NSP_INSQ_7ScaleInELST_0EEESU_EEEEEENS4_6LayoutISC_NS5_IJNSA_ILi0EEESY_SY_EEEEENS5_IJNS4_10UnderscoreES11_S11_EEEEENS4_13SM90_TMA_LOADENS4_14ComposedLayoutINS4_7SwizzleILi2ELi4ELi3EEENS4_18smem_ptr_flag_bitsILi8EEENSX_INS5_IJSE_NSA_ILi8EEEEEENS5_IJSB_SE_EEEEEEEvNS4_8identityES14_NS15_INS16_ILi3ELi4ELi3EEES19_NSX_INS5_IJNSA_ILi128EEES1A_EEENS5_IJSB_S1H_EEEEEEEvS1F_EENS_8epilogue10collective18CollectiveEpilogueINS1N_23Sm100TmaWarpSpecializedILi4ELi2ELi32ELb0ELb0EEEJSH_NS5_IJNSX_ISE_SB_EES1S_EEESI_NS5_IJlSB_lEEESI_S1U_NS1N_6fusion15FusionCallbacksIS1R_NS1V_17LinearCombinationISI_fSI_fLNS_15FloatRoundStyleE2EEESH_S1T_JEEENS4_5SM1004TMEM4LOAD26SM100_TMEM_LOAD_16dp32b32xES14_NS15_IS17_S19_NSX_INS5_IJS1A_SE_EEENS5_IJSE_SB_EEEEEEENS4_39AutoVectorizingCopyWithAssumedAlignmentILi128EEENS4_14SM90_TMA_STOREES28_S2A_S2A_EEEvvEEEEvNT_6ParamsE:
[----:B------:R-:W1:Y:S01]  /*0000*/  LDC R1, c[0x0][0x37c] ;  /* 0x0000df00ff017b82 */ /* 0x000e620000000800 */
[----:B------:R-:W2:Y:S01]  /*0010*/  S2R R108, SR_TID.X ;  /* 0x00000000006c7919 */ /* 0x000ea20000002100 */
[----:B------:R-:W3:Y:S01]  /*0020*/  LDCU.64 UR4, c[0x0][0x890] ;  /* 0x00011200ff0477ac */ /* 0x000ee20008000a00 */
[----:B------:R-:W-:Y:S02]  /*0030*/  PRMT R96, RZ, 0x7610, R96 ;  /* 0x00007610ff607816 */ /* 0x000fe40000000060 */
[----:B------:R-:W-:Y:S01]  /*0040*/  ELECT P5, URZ, PT ;  /* 0x0000000000ff782f */ /* 0x000fe200038a0000 */
[----:B------:R-:W4:Y:S01]  /*0050*/  LDCU.64 UR46, c[0x0][0x358] ;  /* 0x00006b00ff2e77ac */ /* 0x000f220008000a00 */
[----:B---3--:R-:W-:-:S04]  /*0060*/  UISETP.NE.U32.AND UP0, UPT, UR4, URZ, UPT ;  /* 0x000000ff0400728c */ /* 0x008fc8000bf05070 */
[----:B------:R-:W-:Y:S01]  /*0070*/  UISETP.NE.AND.EX UP0, UPT, UR5, URZ, UPT, UP0 ;  /* 0x000000ff0500728c */ /* 0x000fe2000bf05300 */
[----:B--2---:R-:W-:-:S05]  /*0080*/  SHF.R.U32.HI R101, RZ, 0x5, R108 ;  /* 0x00000005ff657819 */ /* 0x004fca000001166c */
[----:B------:R-:W2:Y:S02]  /*0090*/  SHFL.IDX PT, R0, R101, RZ, 0x1f ;  /* 0x00001fff65007589 */ /* 0x000ea400000e0000 */
[----:B--2---:R-:W-:Y:S01]  /*00a0*/  R2UR UR8, R0 ;  /* 0x00000000000872ca */ /* 0x004fe200000e0000 */
[----:B-1--4-:R-:W-:-:S14]  /*00b0*/  BRA.U UP0, `(.L_x_0) ;  /* 0x00000001002c7547 */ /* 0x012fdc000b800000 */
[----:B------:R-:W1:Y:S02]  /*00c0*/  LDCU.64 UR6, c[0x0][0x888] ;  /* 0x00011100ff0677ac */ /* 0x000e640008000a00 */
[----:B-1----:R-:W-:-:S04]  /*00d0*/  UISETP.NE.U32.AND UP0, UPT, UR6, URZ, UPT ;  /* 0x000000ff0600728c */ /* 0x002fc8000bf05070 */
[----:B------:R-:W-:-:S09]  /*00e0*/  UISETP.NE.AND.EX UP0, UPT, UR7, URZ, UPT, UP0 ;  /* 0x000000ff0700728c */ /* 0x000fd2000bf05300 */
[----:B------:R-:W-:Y:S05]  /*00f0*/  BRA.U !UP0, `(.L_x_1) ;  /* 0x0000000108107547 */ /* 0x000fea000b800000 */
[----:B------:R-:W1:Y:S02]  /*0100*/  LDC.64 R2, c[0x0][0x888] ;  /* 0x00022200ff027b82 */ /* 0x000e640000000a00 */
[----:B-1----:R1:W5:Y:S01]  /*0110*/  LDG.E R49, desc[UR46][R2.64] ;  /* 0x0000002e02317981 */ /* 0x002362000c1e1900 */
[----:B------:R-:W-:Y:S01]  /*0120*/  HFMA2 R96, -RZ, RZ, 0, 5.9604644775390625e-08 ;  /* 0x00000001ff607431 */ /* 0x000fe200000001ff */
[----:B------:R-:W-:Y:S05]  /*0130*/  BRA `(.L_x_0) ;  /* 0x00000000000c7947 */ /* 0x000fea0003800000 */
.L_x_1:
[----:B------:R-:W1:Y:S01]  /*0140*/  LDCU UR6, c[0x0][0x880] ;  /* 0x00011000ff0677ac */ /* 0x000e620008000800 */
[----:B------:R-:W-:Y:S01]  /*0150*/  HFMA2 R96, -RZ, RZ, 0, 5.9604644775390625e-08 ;  /* 0x00000001ff607431 */ /* 0x000fe200000001ff */
[----:B-1----:R-:W-:-:S07]  /*0160*/  MOV R49, UR6 ;  /* 0x0000000600317c02 */ /* 0x002fce0008000f00 */
.L_x_0:
[----:B------:R-:W2:Y:S02]  /*0170*/  LDCU.64 UR6, c[0x0][0x8b0] ;  /* 0x00011600ff0677ac */ /* 0x000ea40008000a00 */
[----:B--2---:R-:W-:-:S04]  /*0180*/  UISETP.NE.U32.AND UP0, UPT, UR6, URZ, UPT ;  /* 0x000000ff0600728c */ /* 0x004fc8000bf05070 */
[----:B------:R-:W-:-:S09]  /*0190*/  UISETP.NE.AND.EX UP0, UPT, UR7, URZ, UPT, UP0 ;  /* 0x000000ff0700728c */ /* 0x000fd2000bf05300 */
[----:B------:R-:W-:Y:S05]  /*01a0*/  BRA.U UP0, `(.L_x_2) ;  /* 0x0000000100247547 */ /* 0x000fea000b800000 */
[----:B------:R-:W2:Y:S02]  /*01b0*/  LDCU.64 UR6, c[0x0][0x8a8] ;  /* 0x00011500ff0677ac */ /* 0x000ea40008000a00 */
[----:B--2---:R-:W-:-:S04]  /*01c0*/  UISETP.NE.U32.AND UP0, UPT, UR6, URZ, UPT ;  /* 0x000000ff0600728c */ /* 0x004fc8000bf05070 */
[----:B------:R-:W-:-:S09]  /*01d0*/  UISETP.NE.AND.EX UP0, UPT, UR7, URZ, UPT, UP0 ;  /* 0x000000ff0700728c */ /* 0x000fd2000bf05300 */
[----:B------:R-:W-:Y:S05]  /*01e0*/  BRA.U !UP0, `(.L_x_3) ;  /* 0x00000001080c7547 */ /* 0x000fea000b800000 */
[----:B-1----:R-:W1:Y:S02]  /*01f0*/  LDC.64 R2, c[0x0][0x8a8] ;  /* 0x00022a00ff027b82 */ /* 0x002e640000000a00 */
[----:B-1----:R2:W5:Y:S01]  /*0200*/  LDG.E R47, desc[UR46][R2.64] ;  /* 0x0000002e022f7981 */ /* 0x002562000c1e1900 */
[----:B------:R-:W-:Y:S05]  /*0210*/  BRA `(.L_x_2) ;  /* 0x0000000000087947 */ /* 0x000fea0003800000 */
.L_x_3:
[----:B------:R-:W2:Y:S02]  /*0220*/  LDCU UR6, c[0x0][0x8a0] ;  /* 0x00011400ff0677ac */ /* 0x000ea40008000800 */
[----:B--2---:R-:W-:Y:S02]  /*0230*/  MOV R47, UR6 ;  /* 0x00000006002f7c02 */ /* 0x004fe40008000f00 */
.L_x_2:
[----:B------:R-:W-:Y:S01]  /*0240*/  IMAD.U32 R0, RZ, RZ, UR8 ;  /* 0x00000008ff007e24 */ /* 0x000fe2000f8e00ff */
[----:B------:R-:W-:Y:S04]  /*0250*/  BSSY.RECONVERGENT B0, `(.L_x_4) ;  /* 0x000000c000007945 */ /* 0x000fe80003800200 */
[C---:B------:R-:W-:Y:S02]  /*0260*/  ISETP.NE.OR P1, PT, R0.reuse, 0x1, !P5 ;  /* 0x000000010000780c */ /* 0x040fe40006f25670 */
[----:B------:R-:W-:-:S11]  /*0270*/  ISETP.NE.OR P0, PT, R0, 0x3, !P5 ;  /* 0x000000030000780c */ /* 0x000fd60006f05670 */
[----:B------:R-:W-:Y:S05]  /*0280*/  @P1 BRA `(.L_x_5) ;  /* 0x0000000000201947 */ /* 0x000fea0003800000 */
[----:B------:R-:W3:Y:S02]  /*0290*/  LDCU.64 UR6, c[0x0][0x348] ;  /* 0x00006900ff0677ac */ /* 0x000ee40008000a00 */
[----:B---3--:R-:W-:Y:S02]  /*02a0*/  UIADD3 UR10, UP1, UPT, UR6, 0x80, URZ ;  /* 0x00000080060a7890 */ /* 0x008fe4000ff3e0ff */
[----:B------:R-:W-:Y:S02]  /*02b0*/  UIADD3 UR6, UP0, UPT, UR6, 0x180, URZ ;  /* 0x0000018006067890 */ /* 0x000fe4000ff1e0ff */
[----:B------:R-:W-:Y:S02]  /*02c0*/  UIADD3.X UR11, UPT, UPT, URZ, UR7, URZ, UP1, !UPT ;  /* 0x00000007ff0b7290 */ /* 0x000fe40008ffe4ff */
[----:B------:R-:W-:-:S07]  /*02d0*/  UIADD3.X UR7, UPT, UPT, URZ, UR7, URZ, UP0, !UPT ;  /* 0x00000007ff077290 */ /* 0x000fce00087fe4ff */
[----:B------:R3:W-:Y:S02]  /*02e0*/  UTMACCTL.PF [UR10] ;  /* 0x000000000a0079b9 */ /* 0x0007e40008040000 */
[----:B------:R3:W-:Y:S02]  /*02f0*/  UTMACCTL.PF [UR6] ;  /* 0x00000000060079b9 */ /* 0x0007e40008040000 */
[----:B---3--:R-:W-:Y:S01]  /*0300*/  NOP ;  /* 0x0000000000007918 */ /* 0x008fe20000000000 */
.L_x_5:
[----:B------:R-:W-:Y:S05]  /*0310*/  BSYNC.RECONVERGENT B0 ;  /* 0x0000000000007941 */ /* 0x000fea0003800200 */
.L_x_4:
[----:B------:R-:W-:Y:S04]  /*0320*/  BSSY.RECONVERGENT B0, `(.L_x_6) ;  /* 0x000000a000007945 */ /* 0x000fe80003800200 */
        /* <DEDUP_REMOVED lines=9> */
.L_x_7:
[----:B------:R-:W-:Y:S05]  /*03c0*/  BSYNC.RECONVERGENT B0 ;  /* 0x0000000000007941 */ /* 0x000fea0003800200 */
.L_x_6:
[----:B------:R-:W3:Y:S01]  /*03d0*/  LDCU.64 UR6, c[0x0][0x888] ;  /* 0x00011100ff0677ac */ /* 0x000ee20008000a00 */
[----:B------:R-:W-:Y:S02]  /*03e0*/  UISETP.EQ.U32.AND UP1, UPT, UR4, URZ, UPT ;  /* 0x000000ff0400728c */ /* 0x000fe4000bf22070 */
[----:B------:R-:W-:Y:S02]  /*03f0*/  UPLOP3.LUT UP2, UPT, UPT, UPT, UPT, 0x80, 0x8 ;  /* 0x000000000008789c */ /* 0x000fe40003f4f070 */
[----:B---3--:R-:W-:-:S04]  /*0400*/  UISETP.NE.U32.AND UP0, UPT, UR6, URZ, UPT ;  /* 0x000000ff0600728c */ /* 0x008fc8000bf05070 */
[----:B------:R-:W-:-:S04]  /*0410*/  UISETP.NE.AND.EX UP0, UPT, UR7, URZ, UPT, UP0 ;  /* 0x000000ff0700728c */ /* 0x000fc8000bf05300 */
[----:B------:R-:W-:-:S04]  /*0420*/  UISETP.EQ.OR.EX UP3, UPT, UR5, URZ, !UP0, UP1 ;  /* 0x000000ff0500728c */ /* 0x000fc8000c762710 */
[----:B------:R-:W-:-:S05]  /*0430*/  UP2UR UR50, UPR, URZ, 0x8 ;  /* 0x00000008ff327883 */ /* 0x000fca0008000000 */
[----:B------:R-:W-:Y:S07]  /*0440*/  BRA.U !UP3, `(.L_x_8) ;  /* 0x000000010b207547 */ /* 0x000fee000b800000 */
[----:B------:R-:W-:Y:S01]  /*0450*/  UISETP.NE.U32.AND UP2, UPT, UR4, URZ, UPT ;  /* 0x000000ff0400728c */ /* 0x000fe2000bf45070 */
[----:B-----5:R-:W-:Y:S01]  /*0460*/  FSETP.NEU.AND P0, PT, R49, RZ, PT ;  /* 0x000000ff3100720b */ /* 0x020fe20003f0d000 */
[----:B------:R-:W-:Y:S02]  /*0470*/  USEL UR4, URZ, 0xffffffff, UP0 ;  /* 0xffffffffff047887 */ /* 0x000fe40008000000 */
[----:B------:R-:W-:-:S10]  /*0480*/  UISETP.NE.AND.EX UP2, UPT, UR5, URZ, UPT, UP2 ;  /* 0x000000ff0500728c */ /* 0x000fd4000bf45320 */
[----:B------:R-:W-:Y:S01]  /*0490*/  VOTEU.ANY UP1, P0 ;  /* 0x0000000000ff7886 */ /* 0x000fe20000020100 */
[----:B------:R-:W-:-:S04]  /*04a0*/  @!UP2 USEL UR4, URZ, 0xffffffff, UP1 ;  /* 0xffffffffff04a887 */ /* 0x000fc80008800000 */
[----:B------:R-:W-:-:S04]  /*04b0*/  ULOP3.LUT UR4, UR4, 0x1, URZ, 0xc0, !UPT ;  /* 0x0000000104047892 */ /* 0x000fc8000f8ec0ff */
[----:B------:R-:W-:-:S11]  /*04c0*/  UISETP.NE.U32.AND UP2, UPT, UR4, 0x1, UPT ;  /* 0x000000010400788c */ /* 0x000fd6000bf45070 */
.L_x_8:
[----:B-12---:R-:W1:Y:S01]  /*04d0*/  SHFL.IDX PT, R2, R101, RZ, 0x1f ;  /* 0x00001fff65027589 */ /* 0x006e6200000e0000 */
[----:B------:R-:W-:-:S04]  /*04e0*/  UISETP.NE.AND UP1, UPT, UR8, 0x2, UPT ;  /* 0x000000020800788c */ /* 0x000fc8000bf25270 */
[----:B------:R-:W-:Y:S01]  /*04f0*/  USEL UR6, URZ, 0x1, UP1 ;  /* 0x00000001ff067887 */ /* 0x000fe20008800000 */
[----:B-1----:R-:W-:-:S13]  /*0500*/  ISETP.NE.AND P0, PT, R2, RZ, PT ;  /* 0x000000ff0200720c */ /* 0x002fda0003f05270 */
[----:B------:R-:W-:Y:S05]  /*0510*/  @P0 BRA `(.L_x_9) ;  /* 0x0000000000d40947 */ /* 0x000fea0003800000 */
[----:B------:R-:W-:Y:S01]  /*0520*/  ELECT P0, URZ, PT ;  /* 0x0000000000ff782f */ /* 0x000fe20003800000 */
[----:B------:R-:W-:-:S12]  /*0530*/  BSSY.RECONVERGENT B0, `(.L_x_9) ;  /* 0x0000033000007945 */ /* 0x000fd80003800200 */
[----:B------:R-:W-:Y:S05]  /*0540*/  @!P0 BRA `(.L_x_10) ;  /* 0x0000000000c48947 */ /* 0x000fea0003800000 */
[----:B------:R-:W1:Y:S01]  /*0550*/  S2UR UR5, SR_CgaCtaId ;  /* 0x00000000000579c3 */ /* 0x000e620000008800 */
[----:B------:R-:W-:Y:S01]  /*0560*/  UMOV UR7, 0x400 ;  /* 0x0000040000077882 */ /* 0x000fe20000000000 */
[----:B------:R-:W-:Y:S02]  /*0570*/  UMOV UR4, 0x1 ;  /* 0x0000000100047882 */ /* 0x000fe40000000000 */
[----:B------:R-:W-:-:S04]  /*0580*/  UIADD3 UR10, UPT, UPT, -UR4, 0x100000, URZ ;  /* 0x00100000040a7890 */ /* 0x000fc8000fffe1ff */
[----:B------:R-:W-:Y:S02]  /*0590*/  USHF.L.U32 UR11, UR10, 0xb, URZ ;  /* 0x0000000b0a0b7899 */ /* 0x000fe400080006ff */
[----:B------:R-:W-:Y:S02]  /*05a0*/  USHF.L.U32 UR10, UR10, 0x1, URZ ;  /* 0x000000010a0a7899 */ /* 0x000fe400080006ff */
[----:B-1----:R-:W-:Y:S01]  /*05b0*/  ULEA UR5, UR5, UR7, 0x18 ;  /* 0x0000000705057291 */ /* 0x002fe2000f8ec0ff */
[----:B------:R-:W1:Y:S11]  /*05c0*/  FENCE.VIEW.ASYNC.S ;  /* 0x00000000000073c6 */ /* 0x000e760000000000 */
[----:B-1----:R1:W2:Y:S01]  /*05d0*/  SYNCS.EXCH.64 URZ, [UR5], UR10 ;  /* 0x0000000a05ff75b2 */ /* 0x0022a20008000100 */
[----:B------:R1:W3:Y:S01]  /*05e0*/  SYNCS.EXCH.64 URZ, [UR5+0xa0], UR10 ;  /* 0x0000a00a05ff75b2 */ /* 0x0002e20008000100 */
[----:B------:R1:W4:Y:S01]  /*05f0*/  SYNCS.EXCH.64 URZ, [UR5+0x8], UR10 ;  /* 0x0000080a05ff75b2 */ /* 0x0003220008000100 */
[----:B------:R1:W1:Y:S01]  /*0600*/  SYNCS.EXCH.64 URZ, [UR5+0xa8], UR10 ;  /* 0x0000a80a05ff75b2 */ /* 0x0002620008000100 */
        /* <DEDUP_REMOVED lines=36> */
[----:B--234-:R-:W-:Y:S01]  /*0850*/  NOP ;  /* 0x0000000000007918 */ /* 0x01cfe20000000000 */
.L_x_10:
[----:B-1----:R-:W-:Y:S05]  /*0860*/  BSYNC.RECONVERGENT B0 ;  /* 0x0000000000007941 */ /* 0x002fea0003800200 */
.L_x_9:
[----:B------:R-:W1:Y:S01]  /*0870*/  SHFL.IDX PT, R2, R101, RZ, 0x1f ;  /* 0x00001fff65027589 */ /* 0x000e6200000e0000 */
[----:B------:R-:W-:Y:S01]  /*0880*/  NOP ;  /* 0x0000000000007918 */ /* 0x000fe20000000000 */
[----:B-1----:R-:W-:-:S13]  /*0890*/  ISETP.NE.AND P0, PT, R2, 0x1, PT ;  /* 0x000000010200780c */ /* 0x002fda0003f05270 */
[----:B------:R-:W-:Y:S05]  /*08a0*/  @P0 BRA `(.L_x_11) ;  /* 0x0000000000580947 */ /* 0x000fea0003800000 */
[----:B------:R-:W1:Y:S01]  /*08b0*/  S2UR UR7, SR_CgaCtaId ;  /* 0x00000000000779c3 */ /* 0x000e620000008800 */
[----:B------:R-:W-:Y:S01]  /*08c0*/  UMOV UR9, 0x400 ;  /* 0x0000040000097882 */ /* 0x000fe20000000000 */
[----:B------:R-:W-:Y:S01]  /*08d0*/  UMOV UR5, 0x20 ;  /* 0x0000002000057882 */ /* 0x000fe20000000000 */
[----:B------:R-:W-:Y:S01]  /*08e0*/  UMOV UR4, 0x80 ;  /* 0x0000008000047882 */ /* 0x000fe20000000000 */
[----:B------:R-:W-:-:S04]  /*08f0*/  UIADD3 UR10, UPT, UPT, -UR5, 0x100000, URZ ;  /* 0x00100000050a7890 */ /* 0x000fc8000fffe1ff */
[----:B------:R-:W-:Y:S02]  /*0900*/  USHF.L.U32 UR11, UR10, 0xb, URZ ;  /* 0x0000000b0a0b7899 */ /* 0x000fe400080006ff */
[----:B------:R-:W-:Y:S02]  /*0910*/  USHF.L.U32 UR10, UR10, 0x1, URZ ;  /* 0x000000010a0a7899 */ /* 0x000fe400080006ff */
[----:B------:R-:W-:-:S04]  /*0920*/  UIADD3 UR4, UPT, UPT, -UR4, 0x100000, URZ ;  /* 0x0010000004047890 */ /* 0x000fc8000fffe1ff */
[----:B------:R-:W-:Y:S02]  /*0930*/  USHF.L.U32 UR5, UR4, 0xb, URZ ;  /* 0x0000000b04057899 */ /* 0x000fe400080006ff */
[----:B------:R-:W-:Y:S01]  /*0940*/  USHF.L.U32 UR4, UR4, 0x1, URZ ;  /* 0x0000000104047899 */ /* 0x000fe200080006ff */
[----:B------:R-:W-:Y:S01]  /*0950*/  ELECT P0, URZ, PT ;  /* 0x0000000000ff782f */ /* 0x000fe20003800000 */
[----:B-1----:R-:W-:Y:S01]  /*0960*/  ULEA UR7, UR7, UR9, 0x18 ;  /* 0x0000000907077291 */ /* 0x002fe2000f8ec0ff */
[----:B------:R-:W1:Y:S11]  /*0970*/  FENCE.VIEW.ASYNC.S ;  /* 0x00000000000073c6 */ /* 0x000e760000000000 */
[----:B-1----:R1:W2:Y:S01]  /*0980*/  SYNCS.EXCH.64 URZ, [UR7+0x140], UR10 ;  /* 0x0001400a07ff75b2 */ /* 0x0022a20008000100 */
[----:B------:R1:W3:Y:S01]  /*0990*/  SYNCS.EXCH.64 URZ, [UR7+0x160], UR4 ;  /* 0x0001600407ff75b2 */ /* 0x0002e20008000100 */
[----:B------:R1:W4:Y:S01]  /*09a0*/  SYNCS.EXCH.64 URZ, [UR7+0x148], UR10 ;  /* 0x0001480a07ff75b2 */ /* 0x0003220008000100 */
[----:B------:R1:W1:Y:S01]  /*09b0*/  SYNCS.EXCH.64 URZ, [UR7+0x168], UR4 ;  /* 0x0001680407ff75b2 */ /* 0x0002620008000100 */
[----:B------:R1:W1:Y:S01]  /*09c0*/  SYNCS.EXCH.64 URZ, [UR7+0x150], UR10 ;  /* 0x0001500a07ff75b2 */ /* 0x0002620008000100 */
[----:B------:R1:W1:Y:S01]  /*09d0*/  SYNCS.EXCH.64 URZ, [UR7+0x170], UR4 ;  /* 0x0001700407ff75b2 */ /* 0x0002620008000100 */
[----:B------:R1:W1:Y:S01]  /*09e0*/  SYNCS.EXCH.64 URZ, [UR7+0x158], UR10 ;  /* 0x0001580a07ff75b2 */ /* 0x0002620008000100 */
[----:B------:R1:W1:Y:S01]  /*09f0*/  SYNCS.EXCH.64 URZ, [UR7+0x178], UR4 ;  /* 0x0001780407ff75b2 */ /* 0x0002620008000100 */
[----:B------:R-:W-:Y:S01]  /*0a00*/  NOP ;  /* 0x0000000000007918 */ /* 0x000fe20000000000 */
.L_x_11:
[----:B------:R-:W2:Y:S01]  /*0a10*/  SHFL.IDX PT, R2, R101, RZ, 0x1f ;  /* 0x00001fff65027589 */ /* 0x000ea200000e0000 */
[----:B------:R-:W-:Y:S01]  /*0a20*/  NOP ;  /* 0x0000000000007918 */ /* 0x000fe20000000000 */
[----:B--2---:R-:W-:-:S13]  /*0a30*/  ISETP.NE.AND P0, PT, R2, 0x3, PT ;  /* 0x000000030200780c */ /* 0x004fda0003f05270 */
[----:B------:R-:W-:Y:S05]  /*0a40*/  @P0 BRA `(.L_x_12) ;  /* 0x0000000000300947 */ /* 0x000fea0003800000 */
[----:B-1----:R-:W1:Y:S01]  /*0a50*/  S2UR UR5, SR_CgaCtaId ;  /* 0x00000000000579c3 */ /* 0x002e620000008800 */
[----:B------:R-:W-:Y:S01]  /*0a60*/  UMOV UR7, 0x400 ;  /* 0x0000040000077882 */ /* 0x000fe20000000000 */
[----:B------:R-:W-:Y:S01]  /*0a70*/  UMOV UR4, 0x20 ;  /* 0x0000002000047882 */ /* 0x000fe20000000000 */
[----:B------:R-:W-:Y:S01]  /*0a80*/  ELECT P0, URZ, PT ;  /* 0x0000000000ff782f */ /* 0x000fe20003800000 */
[----:B------:R-:W-:-:S04]  /*0a90*/  UIADD3 UR10, UPT, UPT, -UR4, 0x100000, URZ ;  /* 0x00100000040a7890 */ /* 0x000fc8000fffe1ff */
[----:B------:R-:W-:Y:S02]  /*0aa0*/  USHF.L.U32 UR11, UR10, 0xb, URZ ;  /* 0x0000000b0a0b7899 */ /* 0x000fe400080006ff */
[----:B------:R-:W-:Y:S02]  /*0ab0*/  USHF.L.U32 UR10, UR10, 0x1, URZ ;  /* 0x000000010a0a7899 */ /* 0x000fe400080006ff */
[----:B-1----:R-:W-:Y:S01]  /*0ac0*/  ULEA UR5, UR5, UR7, 0x18 ;  /* 0x0000000705057291 */ /* 0x002fe2000f8ec0ff */
[----:B------:R-:W1:Y:S11]  /*0ad0*/  FENCE.VIEW.ASYNC.S ;  /* 0x00000000000073c6 */ /* 0x000e760000000000 */
[----:B-1----:R2:W1:Y:S01]  /*0ae0*/  SYNCS.EXCH.64 URZ, [UR5+0x180], UR10 ;  /* 0x0001800a05ff75b2 */ /* 0x0024620008000100 */
[----:B------:R2:W1:Y:S02]  /*0af0*/  SYNCS.EXCH.64 URZ, [UR5+0x188], UR10 ;  /* 0x0001880a05ff75b2 */ /* 0x0004640008000100 */
[----:B--2---:R-:W-:Y:S01]  /*0b00*/  NOP ;  /* 0x0000000000007918 */ /* 0x004fe20000000000 */
.L_x_12:
[----:B------:R-:W2:Y:S01]  /*0b10*/  SHFL.IDX PT, R2, R101, RZ, 0x1f ;  /* 0x00001fff65027589 */ /* 0x000ea200000e0000 */
[----:B------:R-:W-:Y:S01]  /*0b20*/  NOP ;  /* 0x0000000000007918 */ /* 0x000fe20000000000 */
[----:B--2---:R-:W-:-:S13]  /*0b30*/  ISETP.NE.AND P0, PT, R2, 0x4, PT ;  /* 0x000000040200780c */ /* 0x004fda0003f05270 */
[----:B------:R-:W-:Y:S05]  /*0b40*/  @P0 BRA `(.L_x_13) ;  /* 0x00000000004c0947 */ /* 0x000fea0003800000 */
[----:B-1----:R-:W1:Y:S01]  /*0b50*/  S2UR UR5, SR_CgaCtaId ;  /* 0x00000000000579c3 */ /* 0x002e620000008800 */
[----:B------:R-:W-:Y:S01]  /*0b60*/  UMOV UR9, 0x100 ;  /* 0x0000010000097882 */ /* 0x000fe20000000000 */
[----:B------:R-:W-:Y:S01]  /*0b70*/  UMOV UR7, 0x400 ;  /* 0x0000040000077882 */ /* 0x000fe20000000000 */
[----:B------:R-:W-:Y:S01]  /*0b80*/  USEL UR9, UR9, 0xe0, UP2 ;  /* 0x000000e009097887 */ /* 0x000fe20009000000 */
[----:B------:R-:W-:Y:S01]  /*0b90*/  UMOV UR4, 0x1 ;  /* 0x0000000100047882 */ /* 0x000fe20000000000 */
[----:B------:R-:W-:Y:S01]  /*0ba0*/  ELECT P0, URZ, PT ;  /* 0x0000000000ff782f */ /* 0x000fe20003800000 */
[----:B------:R-:W-:-:S04]  /*0bb0*/  UIADD3 UR10, UPT, UPT, -UR4, 0x100000, URZ ;  /* 0x00100000040a7890 */ /* 0x000fc8000fffe1ff */
[----:B------:R-:W-:Y:S02]  /*0bc0*/  USHF.L.U32 UR11, UR10, 0xb, URZ ;  /* 0x0000000b0a0b7899 */ /* 0x000fe400080006ff */
[----:B------:R-:W-:Y:S02]  /*0bd0*/  USHF.L.U32 UR10, UR10, 0x1, URZ ;  /* 0x000000010a0a7899 */ /* 0x000fe400080006ff */
[----:B------:R-:W-:-:S04]  /*0be0*/  UIADD3 UR12, UPT, UPT, -UR9, 0x100000, URZ ;  /* 0x00100000090c7890 */ /* 0x000fc8000fffe1ff */
[----:B------:R-:W-:Y:S02]  /*0bf0*/  USHF.L.U32 UR13, UR12, 0xb, URZ ;  /* 0x0000000b0c0d7899 */ /* 0x000fe400080006ff */
[----:B------:R-:W-:Y:S02]  /*0c00*/  USHF.L.U32 UR12, UR12, 0x1, URZ ;  /* 0x000000010c0c7899 */ /* 0x000fe400080006ff */
[----:B-1----:R-:W-:Y:S01]  /*0c10*/  ULEA UR5, UR5, UR7, 0x18 ;  /* 0x0000000705057291 */ /* 0x002fe2000f8ec0ff */
[----:B------:R-:W1:Y:S11]  /*0c20*/  FENCE.VIEW.ASYNC.S ;  /* 0x00000000000073c6 */ /* 0x000e760000000000 */
[----:B-1----:R2:W1:Y:S01]  /*0c30*/  SYNCS.EXCH.64 URZ, [UR5+0x190], UR10 ;  /* 0x0001900a05ff75b2 */ /* 0x0024620008000100 */
[----:B------:R2:W1:Y:S01]  /*0c40*/  SYNCS.EXCH.64 URZ, [UR5+0x1a0], UR12 ;  /* 0x0001a00c05ff75b2 */ /* 0x0004620008000100 */
[----:B------:R2:W1:Y:S01]  /*0c50*/  SYNCS.EXCH.64 URZ, [UR5+0x198], UR10 ;  /* 0x0001980a05ff75b2 */ /* 0x0004620008000100 */
[----:B------:R2:W1:Y:S02]  /*0c60*/  SYNCS.EXCH.64 URZ, [UR5+0x1a8], UR12 ;  /* 0x0001a80c05ff75b2 */ /* 0x0004640008000100 */
[----:B--2---:R-:W-:Y:S01]  /*0c70*/  NOP ;  /* 0x0000000000007918 */ /* 0x004fe20000000000 */
.L_x_13:
[----:B------:R-:W2:Y:S01]  /*0c80*/  SHFL.IDX PT, R2, R101, RZ, 0x1f ;  /* 0x00001fff65027589 */ /* 0x000ea200000e0000 */
[----:B------:R-:W-:Y:S01]  /*0c90*/  NOP ;  /* 0x0000000000007918 */ /* 0x000fe20000000000 */
[----:B--2---:R-:W-:-:S13]  /*0ca0*/  ISETP.NE.AND P0, PT, R2, 0x5, PT ;  /* 0x000000050200780c */ /* 0x004fda0003f05270 */
[----:B------:R-:W-:Y:S05]  /*0cb0*/  @P0 BRA `(.L_x_14) ;  /* 0x0000000000580947 */ /* 0x000fea0003800000 */
[----:B-1----:R-:W1:Y:S01]  /*0cc0*/  S2UR UR7, SR_CgaCtaId ;  /* 0x00000000000779c3 */ /* 0x002e620000008800 */
        /* <DEDUP_REMOVED lines=12> */
[----:B-1----:R2:W1:Y:S01]  /*0d90*/  SYNCS.EXCH.64 URZ, [UR7+0x1b0], UR10 ;  /* 0x0001b00a07ff75b2 */ /* 0x0024620008000100 */
[----:B------:R2:W1:Y:S01]  /*0da0*/  SYNCS.EXCH.64 URZ, [UR7+0x1d0], UR4 ;  /* 0x0001d00407ff75b2 */ /* 0x0004620008000100 */
[----:B------:R2:W1:Y:S01]  /*0db0*/  SYNCS.EXCH.64 URZ, [UR7+0x1b8], UR10 ;  /* 0x0001b80a07ff75b2 */ /* 0x0004620008000100 */
[----:B------:R2:W1:Y:S01]  /*0dc0*/  SYNCS.EXCH.64 URZ, [UR7+0x1d8], UR4 ;  /* 0x0001d80407ff75b2 */ /* 0x0004620008000100 */
[----:B------:R2:W1:Y:S01]  /*0dd0*/  SYNCS.EXCH.64 URZ, [UR7+0x1c0], UR10 ;  /* 0x0001c00a07ff75b2 */ /* 0x0004620008000100 */
[----:B------:R2:W1:Y:S01]  /*0de0*/  SYNCS.EXCH.64 URZ, [UR7+0x1e0], UR4 ;  /* 0x0001e00407ff75b2 */ /* 0x0004620008000100 */
[----:B------:R2:W1:Y:S01]  /*0df0*/  SYNCS.EXCH.64 URZ, [UR7+0x1c8], UR10 ;  /* 0x0001c80a07ff75b2 */ /* 0x0004620008000100 */
[----:B------:R2:W1:Y:S02]  /*0e00*/  SYNCS.EXCH.64 URZ, [UR7+0x1e8], UR4 ;  /* 0x0001e80407ff75b2 */ /* 0x0004640008000100 */
[----:B--2---:R-:W-:Y:S01]  /*0e10*/  NOP ;  /* 0x0000000000007918 */ /* 0x004fe20000000000 */
.L_x_14:
        /* <DEDUP_REMOVED lines=18> */
.L_x_15:
[----:B-1----:R-:W1:Y:S01]  /*0f40*/  S2UR UR5, SR_CTAID.X ;  /* 0x00000000000579c3 */ /* 0x002e620000002500 */
[----:B------:R-:W-:-:S05]  /*0f50*/  CS2R.32 R95, SR_CgaSize ;  /* 0x00000000005f7805 */ /* 0x000fca0000008a00 */
[----:B------:R-:W-:-:S05]  /*0f60*/  IMAD R95, R95, -0xa0, RZ ;  /* 0xffffff605f5f7824 */ /* 0x000fca00078e02ff */
[----:B------:R-:W-:-:S14]  /*0f70*/  R2UR UR9, R95 ;  /* 0x000000005f0972ca */ /* 0x000fdc00000e0000 */
[----:B------:R-:W2:Y:S01]  /*0f80*/  LDCU UR9, c[0x0][UR9+0x2b0] ;  /* 0x00005600090977ac */ /* 0x000ea20008000800 */
[----:B------:R-:W-:Y:S01]  /*0f90*/  NOP ;  /* 0x0000000000007918 */ /* 0x000fe20000000000 */
[----:B------:R-:W-:-:S05]  /*0fa0*/  CS2R.32 R95, SR_CgaSize ;  /* 0x00000000005f7805 */ /* 0x000fca0000008a00 */
[----:B------:R-:W-:-:S05]  /*0fb0*/  IMAD R95, R95, -0xa0, RZ ;  /* 0xffffff605f5f7824 */ /* 0x000fca00078e02ff */
[----:B------:R-:W-:-:S14]  /*0fc0*/  R2UR UR7, R95 ;  /* 0x000000005f0772ca */ /* 0x000fdc00000e0000 */
[----:B------:R-:W3:Y:S01]  /*0fd0*/  LDCU UR7, c[0x0][UR7+0x2b4] ;  /* 0x00005680070777ac */ /* 0x000ee20008000800 */
[----:B------:R-:W4:Y:S08]  /*0fe0*/  S2UR UR4, SR_CTAID.Y ;  /* 0x00000000000479c3 */ /* 0x000f300000002600 */
[----:B------:R-:W3:Y:S01]  /*0ff0*/  LDC R10, c[0x0][0xb24] ;  /* 0x0002c900ff0a7b82 */ /* 0x000ee20000000800 */
[----:B-1----:R-:W-:-:S02]  /*1000*/  I2FP.F32.U32 R95, UR5 ;  /* 0x00000005005f7c45 */ /* 0x002fc40008201000 */
[----:B------:R-:W-:-:S05]  /*1010*/  CS2R.32 R3, SR_CgaSize ;  /* 0x0000000000037805 */ /* 0x000fca0000008a00 */
[----:B------:R-:W-:-:S06]  /*1020*/  IMAD R3, R3, -0xa0, RZ ;  /* 0xffffff6003037824 */ /* 0x000fcc00078e02ff */
[----:B------:R-:W1:Y:S01]  /*1030*/  LDC R3, c[0x0][R3+0x2a0] ;  /* 0x0000a80003037b82 */ /* 0x000e620000000800 */
[----:B------:R-:W-:Y:S01]  /*1040*/  MOV R15, UR5 ;  /* 0x00000005000f7c02 */ /* 0x000fe20008000f00 */
[----:B--2---:R-:W-:Y:S01]  /*1050*/  FMUL R95, R95, UR9 ;  /* 0x000000095f5f7c20 */ /* 0x004fe20008400000 */
[----:B----4-:R-:W-:Y:S02]  /*1060*/  I2FP.F32.U32 R94, UR4 ;  /* 0x00000004005e7c45 */ /* 0x010fe40008201000 */
[----:B------:R-:W-:-:S05]  /*1070*/  CS2R.32 R2, SR_CgaSize ;  /* 0x0000000000027805 */ /* 0x000fca0000008a00 */
[----:B------:R-:W-:-:S06]  /*1080*/  IMAD R2, R2, -0xa0, RZ ;  /* 0xffffff6002027824 */ /* 0x000fcc00078e02ff */
[----:B------:R-:W2:Y:S01]  /*1090*/  LDC R2, c[0x0][R2+0x2a4] ;  /* 0x0000a90002027b82 */ /* 0x000ea20000000800 */
[----:B------:R-:W-:Y:S01]  /*10a0*/  MOV R14, UR4 ;  /* 0x00000004000e7c02 */ /* 0x000fe20008000f00 */
[----:B------:R-:W4:Y:S01]  /*10b0*/  F2I.U32.TRUNC.NTZ R95, R95 ;  /* 0x0000005f005f7305 */ /* 0x000f22000020f000 */
[----:B---3--:R-:W-:-:S05]  /*10c0*/  FMUL R94, R94, UR7 ;  /* 0x000000075e5e7c20 */ /* 0x008fca0008400000 */
[----:B------:R-:W-:Y:S01]  /*10d0*/  BAR.SYNC.DEFER_BLOCKING 0x0 ;  /* 0x0000000000007b1d */ /* 0x000fe20000010000 */
[----:B------:R-:W-:-:S05]  /*10e0*/  ISETP.GE.AND P0, PT, R10, 0x1, PT ;  /* 0x000000010a00780c */ /* 0x000fca0003f06270 */
[----:B------:R-:W3:Y:S02]  /*10f0*/  F2I.U32.TRUNC.NTZ R94, R94 ;  /* 0x0000005e005e7305 */ /* 0x000ee4000020f000 */
[----:B------:R-:W2:Y:S01]  /*1100*/  S2UR UR36, SR_CTAID.Z ;  /* 0x00000000002479c3 */ /* 0x000ea20000002700 */
[----:B----4-:R-:W-:-:S05]  /*1110*/  IADD3 R95, PT, PT, -R95, RZ, RZ ;  /* 0x000000ff5f5f7210 */ /* 0x010fca0007ffe1ff */
[----:B-1----:R-:W-:Y:S01]  /*1120*/  IMAD R95, R3, R95, UR5 ;  /* 0x00000005035f7e24 */ /* 0x002fe2000f8e025f */
[----:B---3--:R-:W-:-:S05]  /*1130*/  IADD3 R94, PT, PT, -R94, RZ, RZ ;  /* 0x000000ff5e5e7210 */ /* 0x008fca0007ffe1ff */
[----:B--2---:R-:W-:Y:S01]  /*1140*/  IMAD R94, R2, R94, UR4 ;  /* 0x00000004025e7e24 */ /* 0x004fe2000f8e025e */
[----:B------:R-:W-:Y:S06]  /*1150*/  @!P0 BRA `(.L_x_16) ;  /* 0x0000000000b88947 */ /* 0x000fec0003800000 */
[----:B------:R-:W1:Y:S01]  /*1160*/  LDC.64 R4, c[0x0][0xb18] ;  /* 0x0002c600ff047b82 */ /* 0x000e620000000a00 */
[----:B------:R-:W-:-:S07]  /*1170*/  ISETP.NE.AND P0, PT, R10, 0x1, PT ;  /* 0x000000010a00780c */ /* 0x000fce0003f05270 */
[----:B------:R-:W2:Y:S08]  /*1180*/  LDC R9, c[0x0][0xb0c] ;  /* 0x0002c300ff097b82 */ /* 0x000eb00000000800 */
[----:B------:R-:W3:Y:S08]  /*1190*/  LDC R12, c[0x0][0x370] ;  /* 0x0000dc00ff0c7b82 */ /* 0x000ef00000000800 */
[----:B------:R-:W4:Y:S01]  /*11a0*/  LDC R11, c[0x0][0x374] ;  /* 0x0000dd00ff0b7b82 */ /* 0x000f220000000800 */
[----:B-1----:R-:W-:-:S07]  /*11b0*/  ISETP.NE.AND P1, PT, R4, 0x1, PT ;  /* 0x000000010400780c */ /* 0x002fce0003f25270 */
[----:B------:R-:W3:Y:S01]  /*11c0*/  LDC.64 R6, c[0x0][0xb10] ;  /* 0x0002c400ff067b82 */ /* 0x000ee20000000a00 */
[----:B--2---:R-:W-:-:S07]  /*11d0*/  ISETP.NE.AND P2, PT, R9, 0x1, PT ;  /* 0x000000010900780c */ /* 0x004fce0003f45270 */
[----:B------:R-:W1:Y:S08]  /*11e0*/  LDC R8, c[0x0][0xb20] ;  /* 0x0002c800ff087b82 */ /* 0x000e700000000800 */
[----:B------:R-:W2:Y:S01]  /*11f0*/  LDC.64 R2, c[0x0][0xb28] ;  /* 0x0002ca00ff027b82 */ /* 0x000ea20000000a00 */
[----:B----4-:R-:W-:-:S04]  /*1200*/  IMAD.HI.U32 R13, R11, R5, RZ ;  /* 0x000000050b0d7227 */ /* 0x010fc800078e00ff */
[----:B------:R-:W-:-:S04]  /*1210*/  IMAD.HI.U32 R5, R14, R5, RZ ;  /* 0x000000050e057227 */ /* 0x000fc800078e00ff */
[----:B---3--:R-:W-:-:S05]  /*1220*/  IMAD.HI.U32 R16, R12, R6, RZ ;  /* 0x000000060c107227 */ /* 0x008fca00078e00ff */
[-C--:B------:R-:W-:Y:S01]  /*1230*/  @P2 SHF.R.U32.HI R12, RZ, R7.reuse, R16 ;  /* 0x00000007ff0c2219 */ /* 0x080fe20000011610 */
[----:B------:R-:W-:Y:S01]  /*1240*/  IMAD.HI.U32 R16, R15, R6, RZ ;  /* 0x000000060f107227 */ /* 0x000fe200078e00ff */
[-C--:B-1----:R-:W-:Y:S02]  /*1250*/  @P1 SHF.R.U32.HI R11, RZ, R8.reuse, R13 ;  /* 0x00000008ff0b1219 */ /* 0x082fe4000001160d */
[----:B------:R-:W-:Y:S02]  /*1260*/  SHF.R.U32.HI R5, RZ, R8, R5 ;  /* 0x00000008ff057219 */ /* 0x000fe40000011605 */
[----:B------:R-:W-:Y:S02]  /*1270*/  SHF.R.U32.HI R16, RZ, R7, R16 ;  /* 0x00000007ff107219 */ /* 0x000fe40000011610 */
[----:B------:R-:W-:Y:S01]  /*1280*/  SEL R5, R14, R5, !P1 ;  /* 0x000000050e057207 */ /* 0x000fe20004800000 */
[----:B--2---:R-:W-:Y:S01]  /*1290*/  IMAD.HI.U32 R13, R11, R2, RZ ;  /* 0x000000020b0d7227 */ /* 0x004fe200078e00ff */
[----:B------:R-:W-:-:S03]  /*12a0*/  SEL R16, R15, R16, !P2 ;  /* 0x000000100f107207 */ /* 0x000fc60005000000 */
[----:B------:R-:W-:Y:S01]  /*12b0*/  IMAD.HI.U32 R6, R12, R2, RZ ;  /* 0x000000020c067227 */ /* 0x000fe200078e00ff */
[----:B------:R-:W-:-:S04]  /*12c0*/  @P0 SHF.R.U32.HI R11, RZ, R3, R13 ;  /* 0x00000003ff0b0219 */ /* 0x000fc8000001160d */
[----:B------:R-:W-:Y:S01]  /*12d0*/  @P0 SHF.R.U32.HI R12, RZ, R3, R6 ;  /* 0x00000003ff0c0219 */ /* 0x000fe20000011606 */
[----:B------:R-:W-:-:S04]  /*12e0*/  IMAD R11, R11, R10, RZ ;  /* 0x0000000a0b0b7224 */ /* 0x000fc800078e02ff */
[----:B------:R-:W-:Y:S01]  /*12f0*/  IMAD R6, R12, R10, RZ ;  /* 0x0000000a0c067224 */ /* 0x000fe200078e02ff */
[----:B------:R-:W-:-:S04]  /*1300*/  ISETP.GE.AND P1, PT, R5, R11, PT ;  /* 0x0000000b0500720c */ /* 0x000fc80003f26270 */
[----:B------:R-:W-:Y:S01]  /*1310*/  ISETP.GE.OR P1, PT, R16, R6, P1 ;  /* 0x000000061000720c */ /* 0x000fe20000f26670 */
[----:B------:R-:W-:-:S05]  /*1320*/  IMAD.HI.U32 R6, R5, R2, RZ ;  /* 0x0000000205067227 */ /* 0x000fca00078e00ff */
[----:B------:R-:W-:-:S04]  /*1330*/  SHF.R.U32.HI R6, RZ, R3, R6 ;  /* 0x00000003ff067219 */ /* 0x000fc80000011606 */
[----:B------:R-:W-:-:S03]  /*1340*/  SEL R6, R5, R6, !P0 ;  /* 0x0000000605067207 */ /* 0x000fc60004000000 */
[----:B------:R-:W-:Y:S01]  /*1350*/  @!P1 IMAD.HI.U32 R7, R16, R2, RZ ;  /* 0x0000000210079227 */ /* 0x000fe200078e00ff */
[----:B------:R-:W-:-:S04]  /*1360*/  IADD3 R2, PT, PT, -R6, RZ, RZ ;  /* 0x000000ff06027210 */ /* 0x000fc80007ffe1ff */
[----:B------:R-:W-:Y:S01]  /*1370*/  @!P1 SHF.R.U32.HI R3, RZ, R3, R7 ;  /* 0x00000003ff039219 */ /* 0x000fe20000011607 */
[----:B------:R-:W-:Y:S01]  /*1380*/  IMAD R2, R10, R2, R5 ;  /* 0x000000020a027224 */ /* 0x000fe200078e0205 */
[----:B------:R-:W-:Y:S02]  /*1390*/  IADD3 R7, PT, PT, -R5, RZ, RZ ;  /* 0x000000ff05077210 */ /* 0x000fe40007ffe1ff */
[----:B------:R-:W-:-:S03]  /*13a0*/  @!P1 SEL R3, R16, R3, !P0 ;  /* 0x0000000310039207 */ /* 0x000fc60004000000 */
[----:B------:R-:W-:Y:S02]  /*13b0*/  IMAD R7, R4, R7, R14 ;  /* 0x0000000704077224 */ /* 0x000fe400078e020e */
[--C-:B------:R-:W-:Y:S02]  /*13c0*/  @!P1 IMAD.IADD R6, R6, 0x1, -R3.reuse ;  /* 0x0000000106069824 */ /* 0x100fe400078e0a03 */
[----:B------:R-:W-:Y:S01]  /*13d0*/  @!P1 IMAD R3, R2, R12, R3 ;  /* 0x0000000c02039224 */ /* 0x000fe200078e0203 */
[----:B------:R-:W-:Y:S01]  /*13e0*/  IADD3 R2, PT, PT, -R16, RZ, RZ ;  /* 0x000000ff10027210 */ /* 0x000fe20007ffe1ff */
[----:B------:R-:W-:Y:S02]  /*13f0*/  @!P1 IMAD R5, R6, R10, R16 ;  /* 0x0000000a06059224 */ /* 0x000fe400078e0210 */
[----:B------:R-:W-:Y:S02]  /*1400*/  @!P1 IMAD.MOV.U32 R16, RZ, RZ, R3 ;  /* 0x000000ffff109224 */ /* 0x000fe400078e0003 */
[----:B------:R-:W-:-:S02]  /*1410*/  IMAD R2, R9, R2, R15 ;  /* 0x0000000209027224 */ /* 0x000fc400078e020f */
[----:B------:R-:W-:Y:S02]  /*1420*/  IMAD R14, R5, R4, R7 ;  /* 0x00000004050e7224 */ /* 0x000fe400078e0207 */
[----:B------:R-:W-:Y:S02]  /*1430*/  IMAD R15, R16, R9, R2 ;  /* 0x00000009100f7224 */ /* 0x000fe400078e0202 */
.L_x_16:
[----:B------:R-:W1:Y:S01]  /*1440*/  LDCU UR4, c[0x0][0xb30] ;  /* 0x00016600ff0477ac */ /* 0x000e620008000800 */
[----:B------:R-:W2:Y:S08]  /*1450*/  S2UR UR37, SR_CgaCtaId ;  /* 0x00000000002579c3 */ /* 0x000eb00000008800 */
[----:B------:R-:W3:Y:S01]  /*1460*/  LDC R40, c[0x0][0xb24] ;  /* 0x0002c900ff287b82 */ /* 0x000ee20000000800 */
[----:B-1----:R-:W-:-:S09]  /*1470*/  UISETP.NE.AND UP1, UPT, UR4, 0x1, UPT ;  /* 0x000000010400788c */ /* 0x002fd2000bf25270 */
[----:B--2---:R-:W-:Y:S05]  /*1480*/  BRA.U UP1, `(.L_x_17) ;  /* 0x0000000101407547 */ /* 0x004fea000b800000 */
[----:B------:R-:W1:Y:S08]  /*1490*/  LDC.64 R4, c[0x0][0xb10] ;  /* 0x0002c400ff047b82 */ /* 0x000e700000000a00 */
[----:B------:R-:W2:Y:S08]  /*14a0*/  LDC.64 R2, c[0x0][0xb18] ;  /* 0x0002c600ff027b82 */ /* 0x000eb00000000a00 */
[----:B------:R-:W4:Y:S08]  /*14b0*/  LDC R6, c[0x0][0xb20] ;  /* 0x0002c800ff067b82 */ /* 0x000f300000000800 */
[----:B------:R-:W3:Y:S01]  /*14c0*/  LDC R7, c[0x0][0xb0c] ;  /* 0x0002c300ff077b82 */ /* 0x000ee20000000800 */
[----:B-1----:R-:W-:-:S05]  /*14d0*/  IMAD.HI.U32 R4, R15, R4, RZ ;  /* 0x000000040f047227 */ /* 0x002fca00078e00ff */
[----:B------:R-:W-:Y:S01]  /*14e0*/  SHF.R.U32.HI R4, RZ, R5, R4 ;  /* 0x00000005ff047219 */ /* 0x000fe20000011604 */
[----:B--2---:R-:W-:Y:S01]  /*14f0*/  IMAD.HI.U32 R3, R14, R3, RZ ;  /* 0x000000030e037227 */ /* 0x004fe200078e00ff */
[----:B------:R-:W-:-:S04]  /*1500*/  ISETP.NE.AND P0, PT, R2, 0x1, PT ;  /* 0x000000010200780c */ /* 0x000fc80003f05270 */
[----:B----4-:R-:W-:-:S04]  /*1510*/  SHF.R.U32.HI R3, RZ, R6, R3 ;  /* 0x00000006ff037219 */ /* 0x010fc80000011603 */
[----:B------:R-:W-:Y:S02]  /*1520*/  SEL R3, R14, R3, !P0 ;  /* 0x000000030e037207 */ /* 0x000fe40004000000 */
[----:B---3--:R-:W-:-:S04]  /*1530*/  ISETP.NE.AND P1, PT, R7, 0x1, PT ;  /* 0x000000010700780c */ /* 0x008fc80003f25270 */
[----:B------:R-:W-:-:S05]  /*1540*/  SEL R4, R15, R4, !P1 ;  /* 0x000000040f047207 */ /* 0x000fca0004800000 */
[----:B------:R-:W-:Y:S02]  /*1550*/  IMAD.IADD R5, R3, 0x1, -R4 ;  /* 0x0000000103057824 */ /* 0x000fe400078e0a04 */
[----:B------:R-:W-:Y:S02]  /*1560*/  IMAD.IADD R3, R4, 0x1, -R3 ;  /* 0x0000000104037824 */ /* 0x000fe400078e0a03 */
[----:B------:R-:W-:Y:S02]  /*1570*/  IMAD R15, R5, R7, R15 ;  /* 0x00000007050f7224 */ /* 0x000fe400078e020f */
[----:B------:R-:W-:-:S07]  /*1580*/  IMAD R14, R3, R2, R14 ;  /* 0x00000002030e7224 */ /* 0x000fce00078e020e */
.L_x_17:
[----:B------:R-:W-:Y:S01]  /*1590*/  BAR.SYNC.DEFER_BLOCKING 0x0 ;  /* 0x0000000000007b1d */ /* 0x000fe20000010000 */
[----:B------:R-:W-:Y:S01]  /*15a0*/  UISETP.NE.AND UP1, UPT, UR8, 0x2, UPT ;  /* 0x000000020800788c */ /* 0x000fe2000bf25270 */
[----:B------:R-:W-:Y:S02]  /*15b0*/  ISETP.NE.OR P5, PT, R0, 0x2, !P5 ;  /* 0x000000020000780c */ /* 0x000fe40006fa5670 */
[----:B------:R-:W-:-:S06]  /*15c0*/  LOP3.LUT R2, R108, 0x1f, RZ, 0xc0, !PT ;  /* 0x0000001f6c027812 */ /* 0x000fcc00078ec0ff */
[----:B------:R-:W-:Y:S05]  /*15d0*/  BRA.U UP1, `(.L_x_18) ;  /* 0x0000001901cc7547 */ /* 0x000fea000b800000 */
[----:B------:R-:W1:Y:S01]  /*15e0*/  LDCU UR13, c[0x0][0x38c] ;  /* 0x00007180ff0d77ac */ /* 0x000e620008000800 */
[----:B------:R-:W2:Y:S01]  /*15f0*/  LDC R8, c[0x0][0x370] ;  /* 0x0000dc00ff087b82 */ /* 0x000ea20000000800 */
[----:B------:R-:W-:Y:S01]  /*1600*/  PLOP3.LUT P1, PT, PT, PT, UP2, 0x80, 0x8 ;  /* 0x000000000008781c */ /* 0x000fe20003f2f028 */
[----:B------:R-:W-:Y:S01]  /*1610*/  IMAD.MOV.U32 R17, RZ, RZ, 0x1 ;  /* 0x00000001ff117424 */ /* 0x000fe200078e00ff */
[----:B------:R-:W-:Y:S01]  /*1620*/  ISETP.EQ.OR P4, PT, R2, RZ, P5 ;  /* 0x000000ff0200720c */ /* 0x000fe20002f82670 */
[----:B------:R-:W-:Y:S01]  /*1630*/  IMAD.MOV.U32 R16, RZ, RZ, RZ ;  /* 0x000000ffff107224 */ /* 0x000fe200078e00ff */
[----:B------:R-:W-:Y:S02]  /*1640*/  PLOP3.LUT P1, PT, P1, PT, PT, 0x8, 0x80 ;  /* 0x000000000080781c */ /* 0x000fe40000f2e170 */
[----:B------:R-:W-:Y:S01]  /*1650*/  CS2R R12, SRZ ;  /* 0x00000000000c7805 */ /* 0x000fe2000001ff00 */
[----:B------:R-:W-:Y:S01]  /*1660*/  IMAD.MOV.U32 R11, RZ, RZ, 0x1 ;  /* 0x00000001ff0b7424 */ /* 0x000fe200078e00ff */
[----:B------:R-:W4:Y:S01]  /*1670*/  LDC R0, c[0x0][0x374] ;  /* 0x0000dd00ff007b82 */ /* 0x000f220000000800 */
[----:B------:R-:W2:Y:S01]  /*1680*/  LDCU.64 UR22, c[0x0][0x348] ;  /* 0x00006900ff1677ac */ /* 0x000ea20008000a00 */
[----:B------:R-:W-:Y:S01]  /*1690*/  UMOV UR6, URZ ;  /* 0x000000ff00067c82 */ /* 0x000fe20008000000 */
[----:B-1----:R-:W-:-:S04]  /*16a0*/  UIADD3 UR5, UPT, UPT, UR13, 0x1f, URZ ;  /* 0x0000001f0d057890 */ /* 0x002fc8000fffe0ff */
[----:B------:R-:W-:-:S04]  /*16b0*/  USHF.R.S32.HI UR4, URZ, 0x1f, UR5 ;  /* 0x0000001fff047899 */ /* 0x000fc80008011405 */
[----:B------:R-:W-:-:S04]  /*16c0*/  ULEA.HI UR4, UR4, UR5, URZ, 0x5 ;  /* 0x0000000504047291 */ /* 0x000fc8000f8f28ff */
[----:B------:R-:W-:Y:S02]  /*16d0*/  USHF.R.S32.HI UR15, URZ, 0x5, UR4 ;  /* 0x00000005ff0f7899 */ /* 0x000fe40008011404 */
[----:B------:R-:W-:Y:S02]  /*16e0*/  UIADD3 UR4, UPT, UPT, UR13, -0x1, URZ ;  /* 0xffffffff0d047890 */ /* 0x000fe4000fffe0ff */
[----:B------:R-:W-:Y:S02]  /*16f0*/  UISETP.LT.U32.AND UP0, UPT, UR15, 0x14, UPT ;  /* 0x000000140f00788c */ /* 0x000fe4000bf01070 */
[----:B------:R-:W-:Y:S02]  /*1700*/  UISETP.GE.U32.AND UP1, UPT, UR4, -0x3f, UPT ;  /* 0xffffffc10400788c */ /* 0x000fe4000bf26070 */
[----:B------:R-:W-:Y:S02]  /*1710*/  USEL UR14, UR15, 0x14, UP0 ;  /* 0x000000140f0e7887 */ /* 0x000fe40008000000 */
[----:B------:R-:W-:-:S02]  /*1720*/  UIADD3 UR13, UPT, UPT, UR13, 0x3e, URZ ;  /* 0x0000003e0d0d7890 */ /* 0x000fc4000fffe0ff */
[----:B------:R-:W-:Y:S02]  /*1730*/  UIADD3 UR5, UPT, UPT, UR14, -0x1, URZ ;  /* 0xffffffff0e057890 */ /* 0x000fe4000fffe0ff */
[----:B------:R-:W-:-:S03]  /*1740*/  UIADD3 UR7, UPT, UPT, UR15, -UR14, URZ ;  /* 0x8000000e0f077290 */ /* 0x000fc6000fffe0ff */
[----:B------:R-:W-:-:S04]  /*1750*/  @UP1 UIADD3 UR5, UPT, UPT, UR14, URZ, URZ ;  /* 0x000000ff0e051290 */ /* 0x000fc8000fffe0ff */
[----:B--2---:R-:W-:-:S12]  /*1760*/  UIADD3 UR5, UPT, UPT, UR5, 0x1, URZ ;  /* 0x0000000105057890 */ /* 0x004fd8000fffe0ff */
.L_x_36:
[----:B------:R-:W-:Y:S01]  /*1770*/  UISETP.NE.AND UP0, UPT, UR37, URZ, UPT ;  /* 0x000000ff2500728c */ /* 0x000fe2000bf05270 */
[----:B------:R-:W1:Y:S08]  /*1780*/  S2UR UR37, SR_CgaCtaId ;  /* 0x00000000002579c3 */ /* 0x000e700000008800 */
[----:B------:R-:W-:Y:S05]  /*1790*/  BRA.U UP0, `(.L_x_19) ;  /* 0x0000000100347547 */ /* 0x000fea000b800000 */
[----:B------:R-:W2:Y:S01]  /*17a0*/  S2R R2, SR_CgaCtaId ;  /* 0x0000000000027919 */ /* 0x000ea20000008800 */
[----:B------:R-:W-:-:S04]  /*17b0*/  MOV R3, 0x400 ;  /* 0x0000040000037802 */ /* 0x000fc80000000f00 */
[----:B--2---:R-:W-:Y:S02]  /*17c0*/  LEA R2, R2, R3, 0x18 ;  /* 0x0000000302027211 */ /* 0x004fe400078ec0ff */
[----:B------:R-:W-:-:S03]  /*17d0*/  SHF.L.U32 R3, R11, 0x1f, RZ ;  /* 0x0000001f0b037819 */ /* 0x000fc600000006ff */
[----:B------:R-:W-:-:S04]  /*17e0*/  IMAD R2, R12, 0x8, R2 ;  /* 0x000000080c027824 */ /* 0x000fc800078e0202 */
[----:B------:R-:W2:Y:S02]  /*17f0*/  SYNCS.PHASECHK.TRANS64.TRYWAIT P0, [R2+URZ+0x200], R3 ;  /* 0x00020003020075a7 */ /* 0x000ea400080011ff */
[----:B--2---:R-:W-:Y:S05]  /*1800*/  @!P0 BRA `(.L_x_20) ;  /* 0x0000008000a08947 */ /* 0x004fea0003800000 */
.L_x_142:
[----:B------:R-:W-:Y:S01]  /*1810*/  VIADD R12, R12, 0x1 ;  /* 0x000000010c0c7836 */ /* 0x000fe20000000000 */
[----:B------:R2:W-:Y:S04]  /*1820*/  SYNCS.ARRIVE.TRANS64.A1T0 RZ, [R2+URZ+0x1f0], RZ ;  /* 0x0001f0ff02ff79a7 */ /* 0x0005e800081000ff */
[----:B------:R-:W-:-:S04]  /*1830*/  ISETP.NE.AND P0, PT, R12, 0x2, PT ;  /* 0x000000020c00780c */ /* 0x000fc80003f05270 */
[----:B------:R-:W-:Y:S02]  /*1840*/  SEL R12, R12, RZ, P0 ;  /* 0x000000ff0c0c7207 */ /* 0x000fe40000000000 */
[----:B--2---:R-:W-:-:S04]  /*1850*/  SEL R2, RZ, 0x1, P0 ;  /* 0x00000001ff027807 */ /* 0x004fc80000000000 */
[----:B------:R-:W-:-:S07]  /*1860*/  LOP3.LUT R11, R11, R2, RZ, 0x3c, !PT ;  /* 0x000000020b0b7212 */ /* 0x000fce00078e3cff */
.L_x_19:
[----:B------:R-:W-:Y:S01]  /*1870*/  UMOV UR4, 0x400 ;  /* 0x0000040000047882 */ /* 0x000fe20000000000 */
[----:B------:R-:W-:Y:S01]  /*1880*/  SHF.L.U32 R2, R17, 0x1f, RZ ;  /* 0x0000001f11027819 */ /* 0x000fe200000006ff */
[----:B-1----:R-:W-:Y:S01]  /*1890*/  ULEA UR4, UR37, UR4, 0x18 ;  /* 0x0000000425047291 */ /* 0x002fe2000f8ec0ff */
[----:B------:R-:W-:Y:S01]  /*18a0*/  R2UR UR34, R15 ;  /* 0x000000000f2272ca */ /* 0x000fe200000e0000 */
[----:B------:R-:W-:Y:S01]  /*18b0*/  UISETP.GE.U32.AND UP0, UPT, UR13, 0x3f, UPT ;  /* 0x0000003f0d00788c */ /* 0x000fe2000bf06070 */
[----:B------:R-:W-:Y:S01]  /*18c0*/  R2UR UR18, R14 ;  /* 0x000000000e1272ca */ /* 0x000fe200000e0000 */
[----:B------:R-:W-:Y:S01]  /*18d0*/  ULEA UR8, UR6, UR4, 0x3 ;  /* 0x0000000406087291 */ /* 0x000fe2000f8e18ff */
[----:B------:R-:W-:-:S08]  /*18e0*/  UMOV UR21, URZ ;  /* 0x000000ff00157c82 */ /* 0x000fd00008000000 */
[----:B------:R1:W2:Y:S01]  /*18f0*/  SYNCS.PHASECHK.TRANS64.TRYWAIT P0, [UR8+0xa0], R2 ;  /* 0x0000a002ff0075a7 */ /* 0x0002a20008001108 */
[----:B------:R-:W-:Y:S02]  /*1900*/  USHF.L.U32 UR34, UR34, 0x6, URZ ;  /* 0x0000000622227899 */ /* 0x000fe400080006ff */
[----:B------:R-:W-:Y:S01]  /*1910*/  USHF.L.U32 UR18, UR18, 0x8, URZ ;  /* 0x0000000812127899 */ /* 0x000fe200080006ff */
[----:B------:R-:W-:Y:S11]  /*1920*/  BRA.U !UP0, `(.L_x_21) ;  /* 0x0000000108c07547 */ /* 0x000ff6000b800000 */
[----:B------:R-:W-:Y:S01]  /*1930*/  UIADD3 UR10, UPT, UPT, UR18, 0x80, URZ ;  /* 0x00000080120a7890 */ /* 0x000fe2000fffe0ff */
[----:B------:R-:W-:Y:S01]  /*1940*/  UMOV UR24, URZ ;  /* 0x000000ff00187c82 */ /* 0x000fe20008000000 */
[----:B------:R-:W-:-:S10]  /*1950*/  UMOV UR25, UR6 ;  /* 0x0000000600197c82 */ /* 0x000fd40008000000 */
.L_x_26:
[----:B-1----:R-:W-:Y:S01]  /*1960*/  ULEA UR33, UR25, UR4, 0x3 ;  /* 0x0000000419217291 */ /* 0x002fe2000f8e18ff */
[----:B--2---:R-:W-:Y:S01]  /*1970*/  @!P5 MOV R3, 0x2800 ;  /* 0x000028000003d802 */ /* 0x004fe20000000f00 */
[----:B--2---:R-:W-:Y:S10]  /*1980*/  @P0 BRA `(.L_x_22) ;  /* 0x00000000000c0947 */ /* 0x004ff40003800000 */
[----:B------:R-:W-:-:S04]  /*1990*/  SHF.L.U32 R4, R17, 0x1f, RZ ;  /* 0x0000001f11047819 */ /* 0x000fc800000006ff */
[----:B------:R-:W2:Y:S02]  /*19a0*/  SYNCS.PHASECHK.TRANS64.TRYWAIT P0, [UR33+0xa0], R4 ;  /* 0x0000a004ff0075a7 */ /* 0x000ea40008001121 */
[----:B--2---:R-:W-:Y:S05]  /*19b0*/  @!P0 BRA `(.L_x_23) ;  /* 0x0000008000488947 */ /* 0x004fea0003800000 */
.L_x_22:
[----:B------:R2:W-:Y:S01]  /*19c0*/  @!P5 SYNCS.ARRIVE.TRANS64 RZ, [UR33], R3 ;  /* 0x00000003ffffd9a7 */ /* 0x0005e20008000021 */
[----:B------:R-:W-:Y:S04]  /*19d0*/  BSSY.RECONVERGENT B0, `(.L_x_24) ;  /* 0x0000003000007945 */ /* 0x000fe80003800200 */
[----:B------:R-:W-:Y:S05]  /*19e0*/  @P4 BRA `(.L_x_25) ;  /* 0x0000000000044947 */ /* 0x000fea0003800000 */
[----:B------:R-:W-:Y:S05]  /*19f0*/  BPT.TRAP 0x1 ;  /* 0x000000040000795c */ /* 0x000fea0000300000 */
.L_x_25:
[----:B------:R-:W-:Y:S05]  /*1a00*/  BSYNC.RECONVERGENT B0 ;  /* 0x0000000000007941 */ /* 0x000fea0003800200 */
.L_x_24:
[----:B------:R-:W-:Y:S02]  /*1a10*/  UIADD3 UR6, UPT, UPT, UR25, 0x1, URZ ;  /* 0x0000000119067890 */ /* 0x000fe4000fffe0ff */
[----:B------:R-:W-:Y:S02]  /*1a20*/  ULEA UR32, UR25, UR4, 0xb ;  /* 0x0000000419207291 */ /* 0x000fe4000f8e58ff */
[----:B------:R-:W-:Y:S02]  /*1a30*/  UISETP.NE.AND UP0, UPT, UR6, 0x14, UPT ;  /* 0x000000140600788c */ /* 0x000fe4000bf05270 */
[----:B------:R-:W-:Y:S02]  /*1a40*/  UIADD3 UR30, UP1, UPT, UR22, 0x80, URZ ;  /* 0x00000080161e7890 */ /* 0x000fe4000ff3e0ff */
[----:B------:R-:W-:Y:S02]  /*1a50*/  USEL UR9, URZ, 0x1, UP0 ;  /* 0x00000001ff097887 */ /* 0x000fe40008000000 */
[----:B------:R-:W-:-:S02]  /*1a60*/  USEL UR6, UR6, URZ, UP0 ;  /* 0x000000ff06067287 */ /* 0x000fc40008000000 */
[----:B------:R-:W-:Y:S02]  /*1a70*/  UIADD3 UR28, UP0, UPT, UR22, 0x180, URZ ;  /* 0x00000180161c7890 */ /* 0x000fe4000ff1e0ff */
[----:B------:R-:W-:Y:S01]  /*1a80*/  ULEA UR8, UR6, UR4, 0x3 ;  /* 0x0000000406087291 */ /* 0x000fe2000f8e18ff */
[----:B------:R-:W-:Y:S01]  /*1a90*/  LOP3.LUT R17, R17, UR9, RZ, 0x3c, !PT ;  /* 0x0000000911117c12 */ /* 0x000fe2000f8e3cff */
[----:B------:R-:W-:Y:S02]  /*1aa0*/  USHF.L.U32 UR35, UR24, 0x5, URZ ;  /* 0x0000000518237899 */ /* 0x000fe400080006ff */
[----:B------:R-:W-:Y:S01]  /*1ab0*/  UIADD3.X UR31, UPT, UPT, URZ, UR23, URZ, UP1, !UPT ;  /* 0x00000017ff1f7290 */ /* 0x000fe20008ffe4ff */
[----:B-1----:R-:W-:Y:S01]  /*1ac0*/  SHF.L.U32 R2, R17, 0x1f, RZ ;  /* 0x0000001f11027819 */ /* 0x002fe200000006ff */
[----:B------:R-:W-:Y:S02]  /*1ad0*/  UIADD3 UR32, UPT, UPT, UR32, 0x6600, URZ ;  /* 0x0000660020207890 */ /* 0x000fe4000fffe0ff */
[----:B------:R-:W-:Y:S01]  /*1ae0*/  UIADD3.X UR29, UPT, UPT, URZ, UR23, URZ, UP0, !UPT ;  /* 0x00000017ff1d7290 */ /* 0x000fe200087fe4ff */
[----:B------:R1:W1:Y:S01]  /*1af0*/  SYNCS.PHASECHK.TRANS64.TRYWAIT P0, [UR8+0xa0], R2 ;  /* 0x0000a002ff0075a7 */ /* 0x0002620008001108 */
[----:B------:R-:W-:Y:S01]  /*1b00*/  ULEA UR8, UR25, UR4, 0xd ;  /* 0x0000000419087291 */ /* 0x000fe2000f8e68ff */
[----:B------:R-:W-:Y:S01]  /*1b10*/  UMOV UR26, 0x0 ;  /* 0x00000000001a7882 */ /* 0x000fe20000000000 */
[----:B------:R-:W-:-:S02]  /*1b20*/  UMOV UR27, 0x10000000 ;  /* 0x10000000001b7882 */ /* 0x000fc40000000000 */
[----:B------:R-:W-:Y:S01]  /*1b30*/  UIADD3 UR16, UPT, UPT, UR8, 0x10600, URZ ;  /* 0x0001060008107890 */ /* 0x000fe2000fffe0ff */
[----:B------:R1:W-:Y:S01]  /*1b40*/  UTMALDG.3D [UR32], [UR30], desc[UR26] ;  /* 0x00001a201e0075b4 */ /* 0x0003e20008011000 */
[----:B------:R-:W-:Y:S01]  /*1b50*/  UIADD3 UR8, UPT, UPT, UR8, 0x11600, URZ ;  /* 0x0001160008087890 */ /* 0x000fe2000fffe0ff */
[----:B------:R-:W-:Y:S01]  /*1b60*/  UMOV UR17, UR33 ;  /* 0x0000002100117c82 */ /* 0x000fe20008000000 */
[----:B------:R-:W-:Y:S01]  /*1b70*/  UMOV UR20, UR36 ;  /* 0x0000002400147c82 */ /* 0x000fe20008000000 */
[----:B------:R-:W-:Y:S01]  /*1b80*/  UMOV UR19, UR35 ;  /* 0x0000002300137c82 */ /* 0x000fe20008000000 */
[----:B------:R-:W-:Y:S01]  /*1b90*/  UMOV UR12, UR36 ;  /* 0x00000024000c7c82 */ /* 0x000fe20008000000 */
[----:B------:R-:W-:Y:S01]  /*1ba0*/  UMOV UR9, UR33 ;  /* 0x0000002100097c82 */ /* 0x000fe20008000000 */
[----:B------:R-:W-:Y:S01]  /*1bb0*/  UMOV UR11, UR35 ;  /* 0x00000023000b7c82 */ /* 0x000fe20008000000 */
[----:B------:R1:W-:Y:S01]  /*1bc0*/  UTMALDG.3D [UR16], [UR28], desc[UR26] ;  /* 0x00001a101c0075b4 */ /* 0x0003e20008011000 */
[----:B------:R-:W-:Y:S01]  /*1bd0*/  UIADD3 UR24, UPT, UPT, UR24, 0x1, URZ ;  /* 0x0000000118187890 */ /* 0x000fe2000fffe0ff */
[----:B------:R-:W-:Y:S01]  /*1be0*/  UMOV UR21, UR5 ;  /* 0x0000000500157c82 */ /* 0x000fe20008000000 */
[----:B------:R-:W-:-:S02]  /*1bf0*/  UMOV UR25, UR6 ;  /* 0x0000000600197c82 */ /* 0x000fc40008000000 */
[----:B------:R-:W-:Y:S01]  /*1c00*/  UISETP.NE.AND UP0, UPT, UR24, UR5, UPT ;  /* 0x000000051800728c */ /* 0x000fe2000bf05270 */
[----:B------:R1:W-:Y:S08]  /*1c10*/  UTMALDG.3D [UR8], [UR28], desc[UR26] ;  /* 0x00001a081c0075b4 */ /* 0x0003f00008011000 */
[----:B------:R-:W-:Y:S05]  /*1c20*/  BRA.U UP0, `(.L_x_26) ;  /* 0xfffffffd004c7547 */ /* 0x000fea000b83ffff */
.L_x_21:
[----:B-1----:R-:W-:Y:S01]  /*1c30*/  ULEA UR8, UR6, UR4, 0x3 ;  /* 0x0000000406087291 */ /* 0x002fe2000f8e18ff */
[----:B------:R-:W-:Y:S01]  /*1c40*/  SHF.L.U32 R2, R17, 0x1f, RZ ;  /* 0x0000001f11027819 */ /* 0x000fe200000006ff */
[----:B------:R-:W-:Y:S01]  /*1c50*/  @!P1 SYNCS.ARRIVE.TRANS64.A1T0 RZ, [UR4+0x188], RZ ;  /* 0x000188ffffff99a7 */ /* 0x000fe20008100004 */
[----:B------:R-:W-:-:S06]  /*1c60*/  UISETP.GT.AND UP0, UPT, UR15, UR14, UPT ;  /* 0x0000000e0f00728c */ /* 0x000fcc000bf04270 */
[----:B--2---:R1:W2:Y:S03]  /*1c70*/  SYNCS.PHASECHK.TRANS64.TRYWAIT P0, [UR8+0xa0], R2 ;  /* 0x0000a002ff0075a7 */ /* 0x0042a60008001108 */
[----:B------:R-:W-:Y:S05]  /*1c80*/  BRA.U !UP0, `(.L_x_27) ;  /* 0x0000000108c47547 */ /* 0x000fea000b800000 */
[----:B------:R-:W-:Y:S02]  /*1c90*/  UIADD3 UR29, UPT, UPT, UR7, UR21, URZ ;  /* 0x00000015071d7290 */ /* 0x000fe4000fffe0ff */
[----:B------:R-:W-:Y:S01]  /*1ca0*/  UIADD3 UR10, UPT, UPT, UR18, 0x80, URZ ;  /* 0x00000080120a7890 */ /* 0x000fe2000fffe0ff */
[----:B------:R-:W-:-:S11]  /*1cb0*/  UMOV UR35, UR6 ;  /* 0x0000000600237c82 */ /* 0x000fd60008000000 */
.L_x_32:
[----:B-1----:R-:W-:Y:S01]  /*1cc0*/  ULEA UR25, UR35, UR4, 0x3 ;  /* 0x0000000423197291 */ /* 0x002fe2000f8e18ff */
[----:B--2---:R-:W-:Y:S01]  /*1cd0*/  @!P5 MOV R3, 0x2800 ;  /* 0x000028000003d802 */ /* 0x004fe20000000f00 */
[----:B--2---:R-:W-:Y:S10]  /*1ce0*/  @P0 BRA `(.L_x_28) ;  /* 0x00000000000c0947 */ /* 0x004ff40003800000 */
[----:B------:R-:W-:-:S04]  /*1cf0*/  SHF.L.U32 R4, R17, 0x1f, RZ ;  /* 0x0000001f11047819 */ /* 0x000fc800000006ff */
[----:B------:R-:W2:Y:S02]  /*1d00*/  SYNCS.PHASECHK.TRANS64.TRYWAIT P0, [UR25+0xa0], R4 ;  /* 0x0000a004ff0075a7 */ /* 0x000ea40008001119 */
[----:B--2---:R-:W-:Y:S05]  /*1d10*/  @!P0 BRA `(.L_x_29) ;  /* 0x0000007c00888947 */ /* 0x004fea0003800000 */
.L_x_28:
[----:B------:R2:W-:Y:S01]  /*1d20*/  @!P5 SYNCS.ARRIVE.TRANS64 RZ, [UR25], R3 ;  /* 0x00000003ffffd9a7 */ /* 0x0005e20008000019 */
[----:B------:R-:W-:Y:S04]  /*1d30*/  BSSY.RECONVERGENT B0, `(.L_x_30) ;  /* 0x0000003000007945 */ /* 0x000fe80003800200 */
[----:B------:R-:W-:Y:S05]  /*1d40*/  @P4 BRA `(.L_x_31) ;  /* 0x0000000000044947 */ /* 0x000fea0003800000 */
[----:B------:R-:W-:Y:S05]  /*1d50*/  BPT.TRAP 0x1 ;  /* 0x000000040000795c */ /* 0x000fea0000300000 */
.L_x_31:
[----:B------:R-:W-:Y:S05]  /*1d60*/  BSYNC.RECONVERGENT B0 ;  /* 0x0000000000007941 */ /* 0x000fea0003800200 */
.L_x_30:
        /* <DEDUP_REMOVED lines=10> */
[----:B------:R-:W-:Y:S01]  /*1e10*/  UIADD3 UR24, UPT, UPT, UR24, 0x6600, URZ ;  /* 0x0000660018187890 */ /* 0x000fe2000fffe0ff */
[----:B-1----:R-:W-:Y:S01]  /*1e20*/  SHF.L.U32 R2, R17, 0x1f, RZ ;  /* 0x0000001f11027819 */ /* 0x002fe200000006ff */
[----:B------:R-:W-:Y:S02]  /*1e30*/  UIADD3.X UR39, UPT, UPT, URZ, UR23, URZ, UP1, !UPT ;  /* 0x00000017ff277290 */ /* 0x000fe40008ffe4ff */
[----:B------:R-:W-:Y:S01]  /*1e40*/  UIADD3.X UR33, UPT, UPT, URZ, UR23, URZ, UP0, !UPT ;  /* 0x00000017ff217290 */ /* 0x000fe200087fe4ff */
[----:B------:R1:W1:Y:S01]  /*1e50*/  SYNCS.PHASECHK.TRANS64.TRYWAIT P0, [UR8+0xa0], R2 ;  /* 0x0000a002ff0075a7 */ /* 0x0002620008001108 */
[----:B------:R-:W-:Y:S01]  /*1e60*/  ULEA UR8, UR35, UR4, 0xd ;  /* 0x0000000423087291 */ /* 0x000fe2000f8e68ff */
[----:B------:R-:W-:Y:S01]  /*1e70*/  UMOV UR30, 0x0 ;  /* 0x00000000001e7882 */ /* 0x000fe20000000000 */
[----:B------:R-:W-:-:S02]  /*1e80*/  UMOV UR31, 0x10000000 ;  /* 0x10000000001f7882 */ /* 0x000fc40000000000 */
[----:B------:R-:W-:Y:S02]  /*1e90*/  UIADD3 UR16, UPT, UPT, UR8, 0x10600, URZ ;  /* 0x0001060008107890 */ /* 0x000fe4000fffe0ff */
[----:B------:R-:W-:Y:S01]  /*1ea0*/  UIADD3 UR8, UPT, UPT, UR8, 0x11600, URZ ;  /* 0x0001160008087890 */ /* 0x000fe2000fffe0ff */
[----:B------:R-:W-:Y:S01]  /*1eb0*/  UMOV UR26, UR34 ;  /* 0x00000022001a7c82 */ /* 0x000fe20008000000 */
[----:B------:R-:W-:Y:S01]  /*1ec0*/  UMOV UR28, UR36 ;  /* 0x00000024001c7c82 */ /* 0x000fe20008000000 */
[----:B------:R-:W-:Y:S01]  /*1ed0*/  UMOV UR17, UR25 ;  /* 0x0000001900117c82 */ /* 0x000fe20008000000 */
[----:B------:R-:W-:Y:S01]  /*1ee0*/  UMOV UR20, UR36 ;  /* 0x0000002400147c82 */ /* 0x000fe20008000000 */
[----:B------:R-:W-:Y:S01]  /*1ef0*/  UMOV UR19, UR27 ;  /* 0x0000001b00137c82 */ /* 0x000fe20008000000 */
[----:B------:R-:W-:Y:S01]  /*1f00*/  UMOV UR12, UR36 ;  /* 0x00000024000c7c82 */ /* 0x000fe20008000000 */
[----:B------:R-:W-:Y:S01]  /*1f10*/  UMOV UR9, UR25 ;  /* 0x0000001900097c82 */ /* 0x000fe20008000000 */
[----:B------:R1:W-:Y:S01]  /*1f20*/  UTMALDG.3D [UR24], [UR38], desc[UR30] ;  /* 0x00001e18260075b4 */ /* 0x0003e20008011000 */
[----:B------:R-:W-:Y:S01]  /*1f30*/  UMOV UR11, UR27 ;  /* 0x0000001b000b7c82 */ /* 0x000fe20008000000 */
[----:B------:R-:W-:Y:S01]  /*1f40*/  UIADD3 UR21, UPT, UPT, UR21, 0x1, URZ ;  /* 0x0000000115157890 */ /* 0x000fe2000fffe0ff */
[----:B------:R-:W-:-:S03]  /*1f50*/  UMOV UR35, UR6 ;  /* 0x0000000600237c82 */ /* 0x000fc60008000000 */
[----:B------:R-:W-:Y:S01]  /*1f60*/  UISETP.NE.AND UP0, UPT, UR21, UR29, UPT ;  /* 0x0000001d1500728c */ /* 0x000fe2000bf05270 */
[----:B------:R1:W-:Y:S01]  /*1f70*/  UTMALDG.3D [UR16], [UR32], desc[UR30] ;  /* 0x00001e10200075b4 */ /* 0x0003e20008011000 */
[----:B------:R1:W-:Y:S07]  /*1f80*/  UTMALDG.3D [UR8], [UR32], desc[UR30] ;  /* 0x00001e08200075b4 */ /* 0x0003ee0008011000 */
[----:B------:R-:W-:Y:S05]  /*1f90*/  BRA.U UP0, `(.L_x_32) ;  /* 0xfffffffd00487547 */ /* 0x000fea000b83ffff */
.L_x_27:
[C---:B-1----:R-:W-:Y:S01]  /*1fa0*/  LEA R2, R16.reuse, UR4, 0x3 ;  /* 0x0000000410027c11 */ /* 0x042fe2000f8e18ff */
[----:B------:R-:W-:Y:S01]  /*1fb0*/  NOP ;  /* 0x0000000000007918 */ /* 0x000fe20000000000 */
[----:B--2---:R-:W-:Y:S02]  /*1fc0*/  SHF.L.U32 R3, R13, 0x1f, RZ ;  /* 0x0000001f0d037819 */ /* 0x004fe400000006ff */
[----:B------:R-:W-:Y:S02]  /*1fd0*/  LEA R4, R16, UR4, 0x4 ;  /* 0x0000000410047c11 */ /* 0x000fe4000f8e20ff */
[----:B------:R-:W1:Y:S02]  /*1fe0*/  SYNCS.PHASECHK.TRANS64.TRYWAIT P0, [R2+URZ+0x190], R3 ;  /* 0x00019003020075a7 */ /* 0x000e6400080011ff */
[----:B-1----:R-:W-:Y:S05]  /*1ff0*/  @!P0 BRA `(.L_x_33) ;  /* 0x0000007800e88947 */ /* 0x002fea0003800000 */
.L_x_145:
[----:B------:R-:W2:Y:S01]  /*2000*/  LDS.128 R4, [R4+0x220] ;  /* 0x0002200004047984 */ /* 0x000ea20000000c00 */
[----:B---3--:R-:W-:Y:S01]  /*2010*/  ISETP.GE.AND P0, PT, R40, 0x1, PT ;  /* 0x000000012800780c */ /* 0x008fe20003f06270 */
[----:B-1----:R-:W-:Y:S01]  /*2020*/  VIADD R2, R2, 0x1a0 ;  /* 0x000001a002027836 */ /* 0x002fe20000000000 */
[----:B------:R-:W-:Y:S01]  /*2030*/  @!PT LDS RZ, [RZ] ;  /* 0x00000000fffff984 */ /* 0x000fe20000000800 */
[----:B------:R-:W-:Y:S01]  /*2040*/  @!PT LDS RZ, [RZ] ;  /* 0x00000000fffff984 */ /* 0x000fe20000000800 */
[----:B------:R-:W-:Y:S01]  /*2050*/  @!PT LDS RZ, [RZ] ;  /* 0x00000000fffff984 */ /* 0x000fe20000000800 */
[----:B------:R-:W-:Y:S01]  /*2060*/  @!PT LDS RZ, [RZ] ;  /* 0x00000000fffff984 */ /* 0x000fe20000000800 */
[----:B------:R1:W-:Y:S06]  /*2070*/  MEMBAR.ALL.CTA ;  /* 0x0000000000007992 */ /* 0x0003ec0000008000 */
[----:B-1----:R-:W1:Y:S01]  /*2080*/  FENCE.VIEW.ASYNC.S ;  /* 0x00000000000073c6 */ /* 0x002e620000000000 */
[----:B------:R-:W-:-:S04]  /*2090*/  PRMT R2, RZ, 0x654, R2 ;  /* 0x00000654ff027816 */ /* 0x000fc80000000002 */
[----:B-1----:R1:W-:Y:S01]  /*20a0*/  SYNCS.ARRIVE.TRANS64.RED.A1T0 RZ, [R2+URZ], RZ ;  /* 0x000000ff02ff79a7 */ /* 0x0023e200081004ff */
[----:B--2---:R-:W-:-:S13]  /*20b0*/  LOP3.LUT P2, RZ, R6, 0x1, RZ, 0xc0, !PT ;  /* 0x0000000106ff7812 */ /* 0x004fda000784c0ff */
[----:B------:R-:W-:Y:S01]  /*20c0*/  @P2 SHF.R.U32.HI R3, RZ, 0x10, R5 ;  /* 0x00000010ff032819 */ /* 0x000fe20000011605 */
[----:B------:R-:W-:Y:S01]  /*20d0*/  VOTEU.ANY UP0, P2 ;  /* 0x0000000000ff7886 */ /* 0x000fe20001000100 */
[----:B------:R-:W-:Y:S02]  /*20e0*/  @P2 MOV R10, R4 ;  /* 0x00000004000a2202 */ /* 0x000fe40000000f00 */
[----:B------:R-:W-:Y:S02]  /*20f0*/  @P2 R2UR.BROADCAST UR8, R3 ;  /* 0x00000000030822ca */ /* 0x000fe400008e0000 */
[----:B------:R-:W-:-:S11]  /*2100*/  @P2 LOP3.LUT R9, R5, 0xffff, RZ, 0xc0, !PT ;  /* 0x0000ffff05092812 */ /* 0x000fd600078ec0ff */
[----:B------:R-:W-:Y:S01]  /*2110*/  @UP0 UMOV UR36, UR8 ;  /* 0x0000000800240c82 */ /* 0x000fe20008000000 */
[----:B-1----:R-:W-:Y:S05]  /*2120*/  @!P0 BRA `(.L_x_34) ;  /* 0x0000000000b88947 */ /* 0x002fea0003800000 */
[----:B------:R-:W4:Y:S01]  /*2130*/  LDC.64 R4, c[0x0][0xb18] ;  /* 0x0002c600ff047b82 */ /* 0x000f220000000a00 */
[----:B------:R-:W-:-:S07]  /*2140*/  ISETP.NE.AND P3, PT, R40, 0x1, PT ;  /* 0x000000012800780c */ /* 0x000fce0003f65270 */
[----:B------:R-:W1:Y:S08]  /*2150*/  LDC.64 R6, c[0x0][0xb10] ;  /* 0x0002c400ff067b82 */ /* 0x000e700000000a00 */
[----:B------:R-:W2:Y:S08]  /*2160*/  LDC R14, c[0x0][0xb20] ;  /* 0x0002c800ff0e7b82 */ /* 0x000eb00000000800 */
[----:B------:R-:W3:Y:S01]  /*2170*/  LDC R15, c[0x0][0xb0c] ;  /* 0x0002c300ff0f7b82 */ /* 0x000ee20000000800 */
[----:B----4-:R-:W-:Y:S01]  /*2180*/  IMAD.HI.U32 R19, R0, R5, RZ ;  /* 0x0000000500137227 */ /* 0x010fe200078e00ff */
[----:B------:R-:W-:-:S03]  /*2190*/  ISETP.NE.AND P0, PT, R4, 0x1, PT ;  /* 0x000000010400780c */ /* 0x000fc60003f05270 */
[----:B------:R-:W-:-:S03]  /*21a0*/  IMAD.HI.U32 R5, R9, R5, RZ ;  /* 0x0000000509057227 */ /* 0x000fc600078e00ff */
[----:B------:R-:W4:Y:S01]  /*21b0*/  LDC.64 R2, c[0x0][0xb28] ;  /* 0x0002ca00ff027b82 */ /* 0x000f220000000a00 */
[----:B-1----:R-:W-:-:S04]  /*21c0*/  IMAD.HI.U32 R20, R8, R6, RZ ;  /* 0x0000000608147227 */ /* 0x002fc800078e00ff */
[----:B------:R-:W-:Y:S01]  /*21d0*/  IMAD.HI.U32 R21, R10, R6, RZ ;  /* 0x000000060a157227 */ /* 0x000fe200078e00ff */
[----:B------:R-:W-:Y:S02]  /*21e0*/  SHF.R.U32.HI R20, RZ, R7, R20 ;  /* 0x00000007ff147219 */ /* 0x000fe40000011614 */
[-C--:B--2---:R-:W-:Y:S02]  /*21f0*/  SHF.R.U32.HI R19, RZ, R14.reuse, R19 ;  /* 0x0000000eff137219 */ /* 0x084fe40000011613 */
[----:B------:R-:W-:Y:S02]  /*2200*/  SHF.R.U32.HI R5, RZ, R14, R5 ;  /* 0x0000000eff057219 */ /* 0x000fe40000011605 */
[----:B------:R-:W-:Y:S02]  /*2210*/  SEL R19, R0, R19, !P0 ;  /* 0x0000001300137207 */ /* 0x000fe40004000000 */
[----:B------:R-:W-:Y:S02]  /*2220*/  SHF.R.U32.HI R21, RZ, R7, R21 ;  /* 0x00000007ff157219 */ /* 0x000fe40000011615 */
[----:B---3--:R-:W-:-:S02]  /*2230*/  ISETP.NE.AND P1, PT, R15, 0x1, PT ;  /* 0x000000010f00780c */ /* 0x008fc40003f25270 */
[----:B------:R-:W-:Y:S02]  /*2240*/  SEL R5, R9, R5, !P0 ;  /* 0x0000000509057207 */ /* 0x000fe40004000000 */
[----:B------:R-:W-:Y:S02]  /*2250*/  SEL R20, R8, R20, !P1 ;  /* 0x0000001408147207 */ /* 0x000fe40004800000 */
[----:B------:R-:W-:Y:S01]  /*2260*/  SEL R21, R10, R21, !P1 ;  /* 0x000000150a157207 */ /* 0x000fe20004800000 */
[----:B----4-:R-:W-:-:S04]  /*2270*/  IMAD.HI.U32 R18, R19, R2, RZ ;  /* 0x0000000213127227 */ /* 0x010fc800078e00ff */
        /* <DEDUP_REMOVED lines=10> */
[----:B------:R-:W-:-:S04]  /*2320*/  @!P0 IMAD.HI.U32 R7, R21, R2, RZ ;  /* 0x0000000215078227 */ /* 0x000fc800078e00ff */
[----:B------:R-:W-:Y:S01]  /*2330*/  IMAD.MOV R2, RZ, RZ, -R6 ;  /* 0x000000ffff027224 */ /* 0x000fe200078e0a06 */
[----:B------:R-:W-:Y:S02]  /*2340*/  @!P0 SHF.R.U32.HI R3, RZ, R3, R7 ;  /* 0x00000003ff038219 */ /* 0x000fe40000011607 */
[----:B------:R-:W-:Y:S01]  /*2350*/  IADD3 R7, PT, PT, -R5, RZ, RZ ;  /* 0x000000ff05077210 */ /* 0x000fe20007ffe1ff */
[----:B------:R-:W-:Y:S01]  /*2360*/  IMAD R2, R40, R2, R5 ;  /* 0x0000000228027224 */ /* 0x000fe200078e0205 */
        /* <DEDUP_REMOVED lines=10> */
.L_x_34:
[----:B------:R-:W1:Y:S02]  /*2410*/  LDCU UR8, c[0x0][0xb30] ;  /* 0x00016600ff0877ac */ /* 0x000e640008000800 */
[----:B-1----:R-:W-:-:S09]  /*2420*/  UISETP.NE.AND UP0, UPT, UR8, 0x1, UPT ;  /* 0x000000010800788c */ /* 0x002fd2000bf05270 */
[----:B------:R-:W-:Y:S05]  /*2430*/  BRA.U UP0, `(.L_x_35) ;  /* 0x0000000100407547 */ /* 0x000fea000b800000 */
[----:B------:R-:W1:Y:S08]  /*2440*/  LDC.64 R4, c[0x0][0xb10] ;  /* 0x0002c400ff047b82 */ /* 0x000e700000000a00 */
[----:B------:R-:W2:Y:S08]  /*2450*/  LDC.64 R2, c[0x0][0xb18] ;  /* 0x0002c600ff027b82 */ /* 0x000eb00000000a00 */
[----:B------:R-:W3:Y:S08]  /*2460*/  LDC R6, c[0x0][0xb20] ;  /* 0x0002c800ff067b82 */ /* 0x000ef00000000800 */
[----:B------:R-:W4:Y:S01]  /*2470*/  LDC R7, c[0x0][0xb0c] ;  /* 0x0002c300ff077b82 */ /* 0x000f220000000800 */
[----:B-1----:R-:W-:-:S05]  /*2480*/  IMAD.HI.U32 R4, R10, R4, RZ ;  /* 0x000000040a047227 */ /* 0x002fca00078e00ff */
[----:B------:R-:W-:Y:S01]  /*2490*/  SHF.R.U32.HI R4, RZ, R5, R4 ;  /* 0x00000005ff047219 */ /* 0x000fe20000011604 */
[----:B--2---:R-:W-:Y:S01]  /*24a0*/  IMAD.HI.U32 R3, R9, R3, RZ ;  /* 0x0000000309037227 */ /* 0x004fe200078e00ff */
[----:B------:R-:W-:-:S04]  /*24b0*/  ISETP.NE.AND P0, PT, R2, 0x1, PT ;  /* 0x000000010200780c */ /* 0x000fc80003f05270 */
[----:B---3--:R-:W-:-:S04]  /*24c0*/  SHF.R.U32.HI R3, RZ, R6, R3 ;  /* 0x00000006ff037219 */ /* 0x008fc80000011603 */
[----:B------:R-:W-:Y:S02]  /*24d0*/  SEL R3, R9, R3, !P0 ;  /* 0x0000000309037207 */ /* 0x000fe40004000000 */
[----:B----4-:R-:W-:-:S04]  /*24e0*/  ISETP.NE.AND P1, PT, R7, 0x1, PT ;  /* 0x000000010700780c */ /* 0x010fc80003f25270 */
[----:B------:R-:W-:-:S05]  /*24f0*/  SEL R4, R10, R4, !P1 ;  /* 0x000000040a047207 */ /* 0x000fca0004800000 */
[----:B------:R-:W-:Y:S02]  /*2500*/  IMAD.IADD R5, R3, 0x1, -R4 ;  /* 0x0000000103057824 */ /* 0x000fe400078e0a04 */
[----:B------:R-:W-:Y:S02]  /*2510*/  IMAD.IADD R3, R4, 0x1, -R3 ;  /* 0x0000000104037824 */ /* 0x000fe400078e0a03 */
[----:B------:R-:W-:Y:S02]  /*2520*/  IMAD R10, R5, R7, R10 ;  /* 0x00000007050a7224 */ /* 0x000fe400078e020a */
[----:B------:R-:W-:-:S07]  /*2530*/  IMAD R9, R3, R2, R9 ;  /* 0x0000000203097224 */ /* 0x000fce00078e0209 */
.L_x_35:
[----:B------:R-:W-:Y:S01]  /*2540*/  VIADD R16, R16, 0x1 ;  /* 0x0000000110107836 */ /* 0x000fe20000000000 */
[----:B------:R-:W-:Y:S01]  /*2550*/  PLOP3.LUT P1, PT, PT, PT, PT, 0x80, 0x8 ;  /* 0x000000000008781c */ /* 0x000fe20003f2f070 */
[----:B------:R-:W-:Y:S02]  /*2560*/  IMAD.IADD R15, R10, 0x1, R95 ;  /* 0x000000010a0f7824 */ /* 0x000fe400078e025f */
[----:B------:R-:W-:Y:S01]  /*2570*/  IMAD.IADD R14, R9, 0x1, R94 ;  /* 0x00000001090e7824 */ /* 0x000fe200078e025e */
[----:B------:R-:W-:-:S04]  /*2580*/  ISETP.NE.AND P0, PT, R16, 0x2, PT ;  /* 0x000000021000780c */ /* 0x000fc80003f05270 */
[----:B------:R-:W-:Y:S02]  /*2590*/  SEL R2, RZ, 0x1, P0 ;  /* 0x00000001ff027807 */ /* 0x000fe40000000000 */
[----:B------:R-:W-:Y:S02]  /*25a0*/  SEL R16, R16, RZ, P0 ;  /* 0x000000ff10107207 */ /* 0x000fe40000000000 */
[----:B------:R-:W-:Y:S01]  /*25b0*/  LOP3.LUT R13, R13, R2, RZ, 0x3c, !PT ;  /* 0x000000020d0d7212 */ /* 0x000fe200078e3cff */
[----:B------:R-:W-:Y:S06]  /*25c0*/  @P2 BRA `(.L_x_36) ;  /* 0xfffffff000682947 */ /* 0x000fec000383ffff */
[----:B------:R-:W-:Y:S01]  /*25d0*/  UIADD3 UR4, UPT, UPT, UR4, 0xa0, URZ ;  /* 0x000000a004047890 */ /* 0x000fe2000fffe0ff */
[----:B------:R-:W-:-:S03]  /*25e0*/  SHF.L.U32 R2, R17, 0x1f, RZ ;  /* 0x0000001f11027819 */ /* 0x000fc600000006ff */
[----:B------:R-:W-:-:S09]  /*25f0*/  ULEA UR5, UR6, UR4, 0x3 ;  /* 0x0000000406057291 */ /* 0x000fd2000f8e18ff */
[----:B------:R-:W1:Y:S02]  /*2600*/  SYNCS.PHASECHK.TRANS64.TRYWAIT P0, [UR5], R2 ;  /* 0x00000002ff0075a7 */ /* 0x000e640008001105 */
[----:B-1----:R-:W-:Y:S05]  /*2610*/  @!P0 BRA `(.L_x_37) ;  /* 0x0000007400748947 */ /* 0x002fea0003800000 */
.L_x_147:
[----:B------:R-:W-:-:S04]  /*2620*/  UIADD3 UR6, UPT, UPT, UR6, 0x1, URZ ;  /* 0x0000000106067890 */ /* 0x000fc8000fffe0ff */
[----:B------:R-:W-:-:S04]  /*2630*/  UISETP.NE.AND UP0, UPT, UR6, 0x14, UPT ;  /* 0x000000140600788c */ /* 0x000fc8000bf05270 */
[----:B------:R-:W-:Y:S02]  /*2640*/  USEL UR7, URZ, 0x1, UP0 ;  /* 0x00000001ff077887 */ /* 0x000fe40008000000 */
[----:B------:R-:W-:-:S04]  /*2650*/  USEL UR6, UR6, URZ, UP0 ;  /* 0x000000ff06067287 */ /* 0x000fc80008000000 */
[----:B------:R-:W-:Y:S01]  /*2660*/  ULEA UR5, UR6, UR4, 0x3 ;  /* 0x0000000406057291 */ /* 0x000fe2000f8e18ff */
[----:B-1----:R-:W-:-:S04]  /*2670*/  LOP3.LUT R2, R17, UR7, RZ, 0x3c, !PT ;  /* 0x0000000711027c12 */ /* 0x002fc8000f8e3cff */
[----:B------:R-:W-:-:S04]  /*2680*/  SHF.L.U32 R3, R2, 0x1f, RZ ;  /* 0x0000001f02037819 */ /* 0x000fc800000006ff */
[----:B------:R-:W1:Y:S02]  /*2690*/  SYNCS.PHASECHK.TRANS64.TRYWAIT P0, [UR5], R3 ;  /* 0x00000003ff0075a7 */ /* 0x000e640008001105 */
[----:B-1----:R-:W-:Y:S05]  /*26a0*/  @!P0 BRA `(.L_x_38) ;  /* 0x0000007400688947 */ /* 0x002fea0003800000 */
.L_x_149:
[----:B------:R-:W-:-:S04]  /*26b0*/  UIADD3 UR6, UPT, UPT, UR6, 0x1, URZ ;  /* 0x0000000106067890 */ /* 0x000fc8000fffe0ff */
[----:B------:R-:W-:-:S04]  /*26c0*/  UISETP.NE.AND UP0, UPT, UR6, 0x14, UPT ;  /* 0x000000140600788c */ /* 0x000fc8000bf05270 */
[----:B------:R-:W-:Y:S02]  /*26d0*/  USEL UR7, URZ, 0x1, UP0 ;  /* 0x00000001ff077887 */ /* 0x000fe40008000000 */
[----:B------:R-:W-:-:S04]  /*26e0*/  USEL UR6, UR6, URZ, UP0 ;  /* 0x000000ff06067287 */ /* 0x000fc80008000000 */
[----:B------:R-:W-:Y:S01]  /*26f0*/  ULEA UR5, UR6, UR4, 0x3 ;  /* 0x0000000406057291 */ /* 0x000fe2000f8e18ff */
[----:B------:R-:W-:-:S04]  /*2700*/  LOP3.LUT R2, R2, UR7, RZ, 0x3c, !PT ;  /* 0x0000000702027c12 */ /* 0x000fc8000f8e3cff */
[----:B-1----:R-:W-:-:S04]  /*2710*/  SHF.L.U32 R3, R2, 0x1f, RZ ;  /* 0x0000001f02037819 */ /* 0x002fc800000006ff */
[----:B------:R-:W1:Y:S02]  /*2720*/  SYNCS.PHASECHK.TRANS64.TRYWAIT P0, [UR5], R3 ;  /* 0x00000003ff0075a7 */ /* 0x000e640008001105 */
[----:B-1----:R-:W-:Y:S05]  /*2730*/  @!P0 BRA `(.L_x_39) ;  /* 0x00000074005c8947 */ /* 0x002fea0003800000 */
.L_x_151:
        /* <DEDUP_REMOVED lines=9> */
.L_x_153:
        /* <DEDUP_REMOVED lines=9> */
.L_x_155:
        /* <DEDUP_REMOVED lines=9> */
.L_x_157:
        /* <DEDUP_REMOVED lines=9> */
.L_x_159:
        /* <DEDUP_REMOVED lines=9> */
.L_x_161:
        /* <DEDUP_REMOVED lines=9> */
.L_x_163:
        /* <DEDUP_REMOVED lines=9> */
.L_x_165:
        /* <DEDUP_REMOVED lines=9> */
.L_x_167:
        /* <DEDUP_REMOVED lines=9> */
.L_x_169:
        /* <DEDUP_REMOVED lines=9> */
.L_x_171:
        /* <DEDUP_REMOVED lines=9> */
.L_x_173:
        /* <DEDUP_REMOVED lines=9> */
.L_x_175:
        /* <DEDUP_REMOVED lines=9> */
.L_x_177:
        /* <DEDUP_REMOVED lines=9> */
.L_x_179:
        /* <DEDUP_REMOVED lines=9> */
.L_x_181:
        /* <DEDUP_REMOVED lines=9> */
.L_x_183:
[----:B------:R-:W-:-:S04]  /*3040*/  UIADD3 UR6, UPT, UPT, UR6, 0x1, URZ ;  /* 0x0000000106067890 */ /* 0x000fc8000fffe0ff */
[----:B------:R-:W-:-:S04]  /*3050*/  UISETP.NE.AND UP0, UPT, UR6, 0x14, UPT ;  /* 0x000000140600788c */ /* 0x000fc8000bf05270 */
[----:B------:R-:W-:Y:S02]  /*3060*/  USEL UR5, URZ, 0x1, UP0 ;  /* 0x00000001ff057887 */ /* 0x000fe40008000000 */
[----:B------:R-:W-:-:S04]  /*3070*/  USEL UR6, UR6, URZ, UP0 ;  /* 0x000000ff06067287 */ /* 0x000fc80008000000 */
[----:B------:R-:W-:Y:S01]  /*3080*/  ULEA UR6, UR6, UR4, 0x3 ;  /* 0x0000000406067291 */ /* 0x000fe2000f8e18ff */
[----:B------:R-:W-:-:S04]  /*3090*/  LOP3.LUT R2, R2, UR5, RZ, 0x3c, !PT ;  /* 0x0000000502027c12 */ /* 0x000fc8000f8e3cff */
[----:B------:R-:W-:Y:S01]  /*30a0*/  SHF.L.U32 R2, R2, 0x1f, RZ ;  /* 0x0000001f02027819 */ /* 0x000fe200000006ff */
[----:B-1--4-:R-:W-:-:S07]  /*30b0*/  IMAD.U32 R0, RZ, RZ, UR6 ;  /* 0x00000006ff007e24 */ /* 0x012fce000f8e00ff */
.L_x_56:
[----:B-1----:R1:W2:Y:S02]  /*30c0*/  SYNCS.PHASECHK.TRANS64.TRYWAIT P0, [R0+URZ], R2 ;  /* 0x00000002000075a7 */ /* 0x0022a400080011ff */
[----:B--2---:R-:W-:Y:S05]  /*30d0*/  @!P0 NANOSLEEP.SYNCS 0x989680 ;  /* 0x009896800000895d */ /* 0x004fea0003900000 */
[----:B------:R-:W2:Y:S02]  /*30e0*/  @!P0 SYNCS.PHASECHK.TRANS64 P0, [R0+URZ], R2 ;  /* 0x00000002000085a7 */ /* 0x000ea400080010ff */
[----:B--2---:R-:W-:Y:S05]  /*30f0*/  @P0 EXIT ;  /* 0x000000000000094d */ /* 0x004fea0003800000 */
[----:B------:R-:W-:Y:S05]  /*3100*/  BRA `(.L_x_56) ;  /* 0xfffffffc00ec7947 */ /* 0x000fea000383ffff */
.L_x_18:
[----:B------:R-:W-:-:S04]  /*3110*/  UISETP.NE.AND UP1, UPT, UR37, URZ, UPT ;  /* 0x000000ff2500728c */ /* 0x000fc8000bf25270 */
[----:B------:R-:W-:-:S09]  /*3120*/  UISETP.NE.OR UP1, UPT, UR8, 0x1, UP1 ;  /* 0x000000010800788c */ /* 0x000fd20008f25670 */
[----:B------:R-:W-:Y:S05]  /*3130*/  BRA.U UP1, `(.L_x_57) ;  /* 0x0000000501487547 */ /* 0x000fea000b800000 */
[----:B------:R-:W-:Y:S01]  /*3140*/  ISETP.NE.AND P2, PT, R2, RZ, PT ;  /* 0x000000ff0200720c */ /* 0x000fe20003f45270 */
[----:B------:R-:W-:Y:S01]  /*3150*/  IMAD.MOV.U32 R12, RZ, RZ, 0x1 ;  /* 0x00000001ff0c7424 */ /* 0x000fe200078e00ff */
[----:B------:R-:W-:Y:S02]  /*3160*/  CS2R R10, SRZ ;  /* 0x00000000000a7805 */ /* 0x000fe4000001ff00 */
[----:B------:R-:W-:Y:S01]  /*3170*/  CS2R R8, SRZ ;  /* 0x0000000000087805 */ /* 0x000fe2000001ff00 */
[----:B------:R-:W-:Y:S01]  /*3180*/  UMOV UR4, 0x400 ;  /* 0x0000040000047882 */ /* 0x000fe20000000000 */
[----:B------:R-:W-:Y:S01]  /*3190*/  UMOV UR6, URZ ;  /* 0x000000ff00067c82 */ /* 0x000fe20008000000 */
[----:B------:R-:W-:-:S12]  /*31a0*/  ULEA UR37, UR37, UR4, 0x18 ;  /* 0x0000000425257291 */ /* 0x000fd8000f8ec0ff */
.L_x_61:
[----:B------:R-:W-:Y:S02]  /*31b0*/  LEA R0, R8, UR37, 0x3 ;  /* 0x0000002508007c11 */ /* 0x000fe4000f8e18ff */
[----:B------:R-:W-:-:S03]  /*31c0*/  SHF.L.U32 R4, R9, 0x1f, RZ ;  /* 0x0000001f09047819 */ /* 0x000fc600000006ff */
[----:B------:R-:W-:Y:S01]  /*31d0*/  VIADD R5, R0, 0x200 ;  /* 0x0000020000057836 */ /* 0x000fe20000000000 */
[----:B------:R-:W1:Y:S02]  /*31e0*/  SYNCS.PHASECHK.TRANS64.TRYWAIT P0, [R0+URZ+0x1f0], R4 ;  /* 0x0001f004000075a7 */ /* 0x000e6400080011ff */
[----:B-1----:R-:W-:Y:S05]  /*31f0*/  @!P0 BRA `(.L_x_58) ;  /* 0x0000007000448947 */ /* 0x002fea0003800000 */
.L_x_184:
[----:B------:R-:W-:Y:S01]  /*3200*/  ULEA UR5, UR6, UR37, 0x3 ;  /* 0x0000002506057291 */ /* 0x000fe2000f8e18ff */
[----:B-1----:R-:W-:Y:S01]  /*3210*/  PRMT R0, RZ, 0x654, R5 ;  /* 0x00000654ff007816 */ /* 0x002fe20000000005 */
[----:B------:R-:W-:Y:S01]  /*3220*/  @!P2 IMAD.MOV.U32 R4, RZ, RZ, 0x10 ;  /* 0x00000010ff04a424 */ /* 0x000fe200078e00ff */
[----:B------:R-:W-:Y:S01]  /*3230*/  SHF.L.U32 R5, R12, 0x1f, RZ ;  /* 0x0000001f0c057819 */ /* 0x000fe200000006ff */
[----:B------:R-:W-:Y:S01]  /*3240*/  UIADD3 UR4, UPT, UPT, UR5, 0x190, URZ ;  /* 0x0000019005047890 */ /* 0x000fe2000fffe0ff */
[----:B------:R1:W-:Y:S05]  /*3250*/  SYNCS.ARRIVE.TRANS64.RED.A1T0 RZ, [R0+URZ], RZ ;  /* 0x000000ff00ff79a7 */ /* 0x0003ea00081004ff */
[----:B------:R-:W-:Y:S01]  /*3260*/  IMAD.U32 R6, RZ, RZ, UR4 ;  /* 0x00000004ff067e24 */ /* 0x000fe2000f8e00ff */
[----:B------:R-:W2:Y:S04]  /*3270*/  SYNCS.PHASECHK.TRANS64.TRYWAIT P0, [UR5+0x1a0], R5 ;  /* 0x0001a005ff0075a7 */ /* 0x000ea80008001105 */
[----:B------:R-:W-:Y:S01]  /*3280*/  PRMT R6, R2, 0x654, R6 ;  /* 0x0000065402067816 */ /* 0x000fe20000000006 */
[----:B-12---:R-:W-:Y:S06]  /*3290*/  @!P0 BRA `(.L_x_59) ;  /* 0x0000007000308947 */ /* 0x006fec0003800000 */
.L_x_186:
[----:B------:R-:W-:Y:S01]  /*32a0*/  ULEA UR4, UR6, UR37, 0x4 ;  /* 0x0000002506047291 */ /* 0x000fe2000f8e20ff */
[----:B------:R-:W-:Y:S01]  /*32b0*/  SEL R3, R6, R3, !P2 ;  /* 0x0000000306037207 */ /* 0x000fe20005000000 */
[----:B------:R-:W-:Y:S01]  /*32c0*/  UIADD3 UR5, UPT, UPT, UR5, 0x190, URZ ;  /* 0x0000019005057890 */ /* 0x000fe2000fffe0ff */
[----:B-1----:R-:W-:Y:S01]  /*32d0*/  LEA R0, R11, UR37, 0x3 ;  /* 0x000000250b007c11 */ /* 0x002fe2000f8e18ff */
[----:B------:R-:W-:Y:S01]  /*32e0*/  UIADD3 UR4, UPT, UPT, UR4, 0x220, URZ ;  /* 0x0000022004047890 */ /* 0x000fe2000fffe0ff */
[----:B------:R1:W-:Y:S01]  /*32f0*/  @!P2 SYNCS.ARRIVE.TRANS64.RED RZ, [R3+URZ], R4 ;  /* 0x0000000403ffa9a7 */ /* 0x0003e200080004ff */
[----:B------:R-:W-:Y:S01]  /*3300*/  UIADD3 UR6, UPT, UPT, UR6, 0x1, URZ ;  /* 0x0000000106067890 */ /* 0x000fe2000fffe0ff */
[----:B------:R-:W-:-:S03]  /*3310*/  VIADD R8, R8, 0x1 ;  /* 0x0000000108087836 */ /* 0x000fc60000000000 */
[----:B------:R-:W-:Y:S02]  /*3320*/  UISETP.NE.AND UP0, UPT, UR6, 0x2, UPT ;  /* 0x000000020600788c */ /* 0x000fe4000bf05270 */
[----:B------:R-:W-:Y:S01]  /*3330*/  ISETP.NE.AND P0, PT, R8, 0x2, PT ;  /* 0x000000020800780c */ /* 0x000fe20003f05270 */
[----:B------:R-:W-:Y:S06]  /*3340*/  UGETNEXTWORKID.BROADCAST [UR4], [UR5] ;  /* 0x00000000040073ca */ /* 0x000fec0008000100 */
[----:B------:R-:W-:Y:S02]  /*3350*/  USEL UR4, URZ, 0x1, UP0 ;  /* 0x00000001ff047887 */ /* 0x000fe40008000000 */
[----:B------:R-:W-:-:S04]  /*3360*/  USEL UR6, UR6, URZ, UP0 ;  /* 0x000000ff06067287 */ /* 0x000fc80008000000 */
[----:B------:R-:W-:Y:S02]  /*3370*/  LOP3.LUT R12, R12, UR4, RZ, 0x3c, !PT ;  /* 0x000000040c0c7c12 */ /* 0x000fe4000f8e3cff */
[----:B-1----:R-:W-:-:S04]  /*3380*/  SHF.L.U32 R4, R10, 0x1f, RZ ;  /* 0x0000001f0a047819 */ /* 0x002fc800000006ff */
[----:B------:R-:W1:Y:S02]  /*3390*/  SYNCS.PHASECHK.TRANS64.TRYWAIT P1, [R0+URZ+0x190], R4 ;  /* 0x00019004000075a7 */ /* 0x000e6400080211ff */
[----:B-1----:R-:W-:Y:S05]  /*33a0*/  @!P1 BRA `(.L_x_60) ;  /* 0x0000007000049947 */ /* 0x002fea0003800000 */
.L_x_187:
[C---:B-1----:R-:W-:Y:S01]  /*33b0*/  LEA R4, R11.reuse, UR37, 0x4 ;  /* 0x000000250b047c11 */ /* 0x042fe2000f8e20ff */
[----:B------:R-:W-:Y:S01]  /*33c0*/  VIADD R0, R0, 0x1a0 ;  /* 0x000001a000007836 */ /* 0x000fe20000000000 */
[----:B------:R-:W-:Y:S01]  /*33d0*/  SEL R8, R8, RZ, P0 ;  /* 0x000000ff08087207 */ /* 0x000fe20000000000 */
[----:B------:R-:W-:-:S03]  /*33e0*/  VIADD R11, R11, 0x1 ;  /* 0x000000010b0b7836 */ /* 0x000fc60000000000 */
[----:B------:R-:W1:Y:S01]  /*33f0*/  LDS.128 R4, [R4+0x220] ;  /* 0x0002200004047984 */ /* 0x000e620000000c00 */
[----:B------:R-:W-:Y:S02]  /*3400*/  PRMT R0, RZ, 0x654, R0 ;  /* 0x00000654ff007816 */ /* 0x000fe40000000000 */
[C---:B------:R-:W-:Y:S01]  /*3410*/  ISETP.NE.AND P1, PT, R11.reuse, 0x2, PT ;  /* 0x000000020b00780c */ /* 0x040fe20003f25270 */
[----:B------:R-:W-:Y:S01]  /*3420*/  @!PT LDS RZ, [RZ] ;  /* 0x00000000fffff984 */ /* 0x000fe20000000800 */
[----:B------:R-:W-:Y:S01]  /*3430*/  @!PT LDS RZ, [RZ] ;  /* 0x00000000fffff984 */ /* 0x000fe20000000800 */
[----:B------:R-:W-:Y:S01]  /*3440*/  @!PT LDS RZ, [RZ] ;  /* 0x00000000fffff984 */ /* 0x000fe20000000800 */
[----:B------:R-:W-:Y:S01]  /*3450*/  @!PT LDS RZ, [RZ] ;  /* 0x00000000fffff984 */ /* 0x000fe20000000800 */
[----:B------:R2:W-:Y:S06]  /*3460*/  MEMBAR.ALL.CTA ;  /* 0x0000000000007992 */ /* 0x0005ec0000008000 */
[----:B--2---:R-:W2:Y:S01]  /*3470*/  FENCE.VIEW.ASYNC.S ;  /* 0x00000000000073c6 */ /* 0x004ea20000000000 */
[----:B------:R-:W-:Y:S01]  /*3480*/  SEL R11, R11, RZ, P1 ;  /* 0x000000ff0b0b7207 */ /* 0x000fe20000800000 */
[----:B--2---:R2:W-:Y:S01]  /*3490*/  SYNCS.ARRIVE.TRANS64.RED.A1T0 RZ, [R0+URZ], RZ ;  /* 0x000000ff00ff79a7 */ /* 0x0045e200081004ff */
[----:B-1----:R-:W-:-:S02]  /*34a0*/  LOP3.LUT P3, RZ, R6, 0x1, RZ, 0xc0, !PT ;  /* 0x0000000106ff7812 */ /* 0x002fc4000786c0ff */
[----:B------:R-:W-:-:S04]  /*34b0*/  SEL R4, RZ, 0x1, P1 ;  /* 0x00000001ff047807 */ /* 0x000fc80000800000 */
[----:B------:R-:W-:Y:S02]  /*34c0*/  LOP3.LUT R10, R10, R4, RZ, 0x3c, !PT ;  /* 0x000000040a0a7212 */ /* 0x000fe400078e3cff */
[----:B--2---:R-:W-:-:S04]  /*34d0*/  SEL R0, RZ, 0x1, P0 ;  /* 0x00000001ff007807 */ /* 0x004fc80000000000 */
[----:B------:R-:W-:Y:S01]  /*34e0*/  LOP3.LUT R9, R9, R0, RZ, 0x3c, !PT ;  /* 0x0000000009097212 */ /* 0x000fe200078e3cff */
[----:B------:R-:W-:Y:S06]  /*34f0*/  @P3 BRA `(.L_x_61) ;  /* 0xfffffffc002c3947 */ /* 0x000fec000383ffff */
[----:B------:R-:W-:Y:S01]  /*3500*/  ULEA UR5, UR6, UR37, 0x3 ;  /* 0x0000002506057291 */ /* 0x000fe2000f8e18ff */
[----:B------:R-:W-:-:S08]  /*3510*/  SHF.L.U32 R2, R12, 0x1f, RZ ;  /* 0x0000001f0c027819 */ /* 0x000fd000000006ff */
[----:B------:R-:W1:Y:S02]  /*3520*/  SYNCS.PHASECHK.TRANS64 P0, [UR5+0x1a0], R2 ;  /* 0x0001a002ff0075a7 */ /* 0x000e640008001005 */
[----:B-1----:R-:W-:Y:S05]  /*3530*/  @P0 BRA `(.L_x_62) ;  /* 0x0000000000080947 */ /* 0x002fea0003800000 */
[----:B------:R-:W1:Y:S02]  /*3540*/  SYNCS.PHASECHK.TRANS64.TRYWAIT P0, [UR5+0x1a0], R2 ;  /* 0x0001a002ff0075a7 */ /* 0x000e640008001105 */
[----:B-1----:R-:W-:Y:S05]  /*3550*/  @!P0 BRA `(.L_x_63) ;  /* 0x0000006c00ac8947 */ /* 0x002fea0003800000 */
.L_x_62:
[----:B------:R-:W-:-:S04]  /*3560*/  UIADD3 UR4, UPT, UPT, UR6, 0x1, URZ ;  /* 0x0000000106047890 */ /* 0x000fc8000fffe0ff */
[----:B------:R-:W-:-:S04]  /*3570*/  UISETP.NE.AND UP0, UPT, UR4, 0x2, UPT ;  /* 0x000000020400788c */ /* 0x000fc8000bf05270 */
[----:B------:R-:W-:Y:S02]  /*3580*/  USEL UR7, URZ, 0x1, UP0 ;  /* 0x00000001ff077887 */ /* 0x000fe40008000000 */
[----:B------:R-:W-:-:S04]  /*3590*/  USEL UR4, UR4, URZ, UP0 ;  /* 0x000000ff04047287 */ /* 0x000fc80008000000 */
[----:B------:R-:W-:Y:S01]  /*35a0*/  ULEA UR4, UR4, UR37, 0x3 ;  /* 0x0000002504047291 */ /* 0x000fe2000f8e18ff */
[----:B-1----:R-:W-:-:S04]  /*35b0*/  LOP3.LUT R2, R12, UR7, RZ, 0x3c, !PT ;  /* 0x000000070c027c12 */ /* 0x002fc8000f8e3cff */
[----:B------:R-:W-:-:S04]  /*35c0*/  SHF.L.U32 R0, R2, 0x1f, RZ ;  /* 0x0000001f02007819 */ /* 0x000fc800000006ff */
[----:B------:R-:W1:Y:S02]  /*35d0*/  SYNCS.PHASECHK.TRANS64 P0, [UR4+0x1a0], R0 ;  /* 0x0001a000ff0075a7 */ /* 0x000e640008001004 */
[----:B-1----:R-:W-:Y:S05]  /*35e0*/  @P0 EXIT ;  /* 0x000000000000094d */ /* 0x002fea0003800000 */
[----:B------:R-:W-:Y:S02]  /*35f0*/  SHF.L.U32 R2, R2, 0x1f, RZ ;  /* 0x0000001f02027819 */ /* 0x000fe400000006ff */
[----:B------:R-:W-:-:S07]  /*3600*/  MOV R0, UR4 ;  /* 0x0000000400007c02 */ /* 0x000fce0008000f00 */
.L_x_64:
[----:B-1----:R1:W2:Y:S02]  /*3610*/  SYNCS.PHASECHK.TRANS64.TRYWAIT P0, [R0+URZ+0x1a0], R2 ;  /* 0x0001a002000075a7 */ /* 0x0022a400080011ff */
[----:B--2---:R-:W-:Y:S05]  /*3620*/  @!P0 NANOSLEEP.SYNCS 0x989680 ;  /* 0x009896800000895d */ /* 0x004fea0003900000 */
[----:B------:R-:W2:Y:S02]  /*3630*/  @!P0 SYNCS.PHASECHK.TRANS64 P0, [R0+URZ+0x1a0], R2 ;  /* 0x0001a002000085a7 */ /* 0x000ea400080010ff */
[----:B--2---:R-:W-:Y:S05]  /*3640*/  @P0 EXIT ;  /* 0x000000000000094d */ /* 0x004fea0003800000 */
[----:B------:R-:W-:Y:S05]  /*3650*/  BRA `(.L_x_64) ;  /* 0xfffffffc00ec7947 */ /* 0x000fea000383ffff */
.L_x_57:
[----:B------:R-:W-:-:S09]  /*3660*/  UISETP.NE.AND UP1, UPT, UR8, URZ, UPT ;  /* 0x000000ff0800728c */ /* 0x000fd2000bf25270 */
[----:B------:R-:W-:Y:S05]  /*3670*/  BRA.U UP1, `(.L_x_65) ;  /* 0x0000000d01787547 */ /* 0x000fea000b800000 */
[----:B------:R-:W-:Y:S01]  /*3680*/  UMOV UR4, 0x40 ;  /* 0x0000004000047882 */ /* 0x000fe20000000000 */
[----:B------:R-:W-:Y:S01]  /*3690*/  NOP ;  /* 0x0000000000007918 */ /* 0x000fe20000000000 */
[----:B------:R-:W-:Y:S01]  /*36a0*/  ULEA UR4, UR37, UR4, 0x18 ;  /* 0x0000000425047291 */ /* 0x000fe2000f8ec0ff */
[----:B------:R-:W-:Y:S02]  /*36b0*/  UMOV UR5, 0x400 ;  /* 0x0000040000057882 */ /* 0x000fe40000000000 */
[----:B------:R-:W-:-:S06]  /*36c0*/  ULEA UR37, UR37, UR5, 0x18 ;  /* 0x0000000525257291 */ /* 0x000fcc000f8ec0ff */
[----:B------:R-:W1:Y:S02]  /*36d0*/  LDS.U8 R0, [UR4+0x1c] ;  /* 0x00001c04ff007984 */ /* 0x000e640008000000 */
[----:B-1----:R-:W-:-:S13]  /*36e0*/  ISETP.NE.AND P0, PT, R0, RZ, PT ;  /* 0x000000ff0000720c */ /* 0x002fda0003f05270 */
[----:B------:R-:W-:Y:S05]  /*36f0*/  @P0 BRA `(.L_x_66) ;  /* 0x0000000000580947 */ /* 0x000fea0003800000 */
[----:B------:R-:W-:-:S13]  /*3700*/  ELECT P0, URZ, PT ;  /* 0x0000000000ff782f */ /* 0x000fda0003800000 */
[----:B------:R-:W-:Y:S05]  /*3710*/  @!P0 BRA `(.L_x_67) ;  /* 0x0000000000608947 */ /* 0x000fea0003800000 */
[----:B------:R-:W-:Y:S01]  /*3720*/  UMOV UR5, 0x10 ;  /* 0x0000001000057882 */ /* 0x000fe20000000000 */
[----:B------:R-:W-:Y:S01]  /*3730*/  HFMA2 R0, -RZ, RZ, 0, 5.9604644775390625e-08 ;  /* 0x00000001ff007431 */ /* 0x000fe200000001ff */
[----:B------:R-:W-:-:S03]  /*3740*/  MOV R2, 0xffff ;  /* 0x0000ffff00027802 */ /* 0x000fc60000000f00 */
[----:B------:R-:W-:Y:S04]  /*3750*/  DEPBAR.LE SB1, 0x36 ;  /* 0x00009d800000791a */ /* 0x000fe80000000000 */
[----:B------:R-:W1:Y:S02]  /*3760*/  UTCATOMSWS.FIND_AND_SET.ALIGN UP0, UR5, UR5 ;  /* 0x00000005000575e3 */ /* 0x000e640008000800 */
[----:B-1----:R-:W-:Y:S01]  /*3770*/  MOV R3, UR5 ;  /* 0x0000000500037c02 */ /* 0x002fe20008000f00 */
[----:B------:R-:W-:Y:S06]  /*3780*/  BRA.U UP0, `(.L_x_68) ;  /* 0x0000000100187547 */ /* 0x000fec000b800000 */
.L_x_69:
[----:B------:R-:W-:Y:S05]  /*3790*/  NANOSLEEP 0x64 ;  /* 0x000000640000795d */ /* 0x000fea0003800000 */
[----:B------:R-:W-:-:S05]  /*37a0*/  UMOV UR5, 0x10 ;  /* 0x0000001000057882 */ /* 0x000fca0000000000 */
[----:B------:R-:W-:Y:S04]  /*37b0*/  DEPBAR.LE SB1, 0x36 ;  /* 0x00009d800000791a */ /* 0x000fe80000000000 */
[----:B------:R-:W1:Y:S02]  /*37c0*/  UTCATOMSWS.FIND_AND_SET.ALIGN UP0, UR5, UR5 ;  /* 0x00000005000575e3 */ /* 0x000e640008000800 */
[----:B-1----:R-:W-:Y:S01]  /*37d0*/  MOV R3, UR5 ;  /* 0x0000000500037c02 */ /* 0x002fe20008000f00 */
[----:B------:R-:W-:Y:S05]  /*37e0*/  BRA.U !UP0, `(.L_x_69) ;  /* 0xfffffffd08e87547 */ /* 0x000fea000b83ffff */
.L_x_68:
[-C--:B------:R-:W-:Y:S02]  /*37f0*/  SHF.L.U32 R2, R2, R3.reuse, RZ ;  /* 0x0000000302027219 */ /* 0x080fe400000006ff */
[----:B------:R-:W-:Y:S01]  /*3800*/  SHF.L.U32 R0, R0, R3, RZ ;  /* 0x0000000300007219 */ /* 0x000fe200000006ff */
[----:B------:R-:W-:Y:S02]  /*3810*/  IMAD.SHL.U32 R3, R3, 0x20, RZ ;  /* 0x0000002003037824 */ /* 0x000fe400078e00ff */
[----:B------:R1:W-:Y:S04]  /*3820*/  ATOMS.OR RZ, [UR4+0x14], R2 ;  /* 0x00001402ffff798c */ /* 0x0003e8000b000004 */
[----:B------:R1:W-:Y:S04]  /*3830*/  ATOMS.OR RZ, [UR4+0x18], R0 ;  /* 0x00001800ffff798c */ /* 0x0003e8000b000004 */
[----:B------:R1:W-:Y:S01]  /*3840*/  STS [UR37+0x240], R3 ;  /* 0x00024003ff007988 */ /* 0x0003e20008000825 */
[----:B------:R-:W-:Y:S05]  /*3850*/  BRA `(.L_x_67) ;  /* 0x0000000000107947 */ /* 0x000fea0003800000 */
.L_x_66:
[----:B------:R-:W-:Y:S02]  /*3860*/  MOV R0, 0xffffffff ;  /* 0xffffffff00007802 */ /* 0x000fe40000000f00 */
[----:B------:R-:W-:-:S03]  /*3870*/  MOV R2, 0x38a0 ;  /* 0x000038a000027802 */ /* 0x000fc60000000f00 */
[----:B------:R1:W-:Y:S04]  /*3880*/  STS [UR37+0x240], R0 ;  /* 0x00024000ff007988 */ /* 0x0003e80008000825 */
[----:B-1-3-5:R-:W-:Y:S05]  /*3890*/  CALL.REL.NOINC `($__internal_1_$__cuda_sm10x_tcgen05_guardrail_trap_phase_invalid_during_alloc) ;  /* 0x0000007000f07944 */ /* 0x02afea0003c00000 */
.L_x_67:
[----:B------:R-:W-:Y:S05]  /*38a0*/  WARPSYNC.ALL ;  /* 0x0000000000007948 */ /* 0x000fea0003800000 */
[----:B------:R-:W2:Y:S01]  /*38b0*/  S2UR UR6, SR_CgaCtaId ;  /* 0x00000000000679c3 */ /* 0x000ea20000008800 */
[----:B------:R-:W-:Y:S01]  /*38c0*/  UMOV UR4, 0x400 ;  /* 0x0000040000047882 */ /* 0x000fe20000000000 */
[----:B------:R-:W-:-:S06]  /*38d0*/  NOP ;  /* 0x0000000000007918 */ /* 0x000fcc0000000000 */
[----:B------:R-:W-:Y:S06]  /*38e0*/  BAR.ARV 0x6, 0xa0 ;  /* 0x0182800000007b1d */ /* 0x000fec0000002000 */
[----:B------:R-:W4:Y:S01]  /*38f0*/  LDCU UR7, c[0x0][0x38c] ;  /* 0x00007180ff0777ac */ /* 0x000f220008000800 */
[----:B------:R-:W-:Y:S01]  /*3900*/  IMAD.MOV.U32 R11, RZ, RZ, 0x1 ;  /* 0x00000001ff0b7424 */ /* 0x000fe200078e00ff */
[----:B------:R-:W-:Y:S01]  /*3910*/  CS2R R8, SRZ ;  /* 0x0000000000087805 */ /* 0x000fe2000001ff00 */
[----:B------:R-:W-:Y:S01]  /*3920*/  IMAD.MOV.U32 R10, RZ, RZ, RZ ;  /* 0x000000ffff0a7224 */ /* 0x000fe200078e00ff */
[----:B------:R-:W-:Y:S01]  /*3930*/  UMOV UR17, URZ ;  /* 0x000000ff00117c82 */ /* 0x000fe20008000000 */
[----:B------:R-:W-:Y:S01]  /*3940*/  UMOV UR16, URZ ;  /* 0x000000ff00107c82 */ /* 0x000fe20008000000 */
[----:B------:R-:W-:Y:S01]  /*3950*/  UMOV UR20, 0x0 ;  /* 0x0000000000147882 */ /* 0x000fe20000000000 */
[----:B------:R-:W-:Y:S01]  /*3960*/  UMOV UR21, 0x4418410 ;  /* 0x0441841000157882 */ /* 0x000fe20000000000 */
[----:B--2---:R-:W-:Y:S01]  /*3970*/  ULEA UR6, UR6, UR4, 0x18 ;  /* 0x0000000406067291 */ /* 0x004fe2000f8ec0ff */
[----:B------:R-:W2:Y:S03]  /*3980*/  LDCU UR4, c[0x0][0x38c] ;  /* 0x00007180ff0477ac */ /* 0x000ea60008000800 */
[----:B------:R-:W-:-:S02]  /*3990*/  UIADD3 UR11, UPT, UPT, UR6, 0x10600, URZ ;  /* 0x00010600060b7890 */ /* 0x000fc4000fffe0ff */
[----:B----4-:R-:W-:-:S03]  /*39a0*/  UIADD3 UR7, UPT, UPT, UR7, 0x1f, URZ ;  /* 0x0000001f07077890 */ /* 0x010fc6000fffe0ff */
[----:B-1----:R-:W1:Y:S01]  /*39b0*/  LDS R0, [UR6+0x240] ;  /* 0x00024006ff007984 */ /* 0x002e620008000800 */
[----:B------:R-:W-:Y:S02]  /*39c0*/  UIADD3 UR18, UPT, UPT, UR6, 0x6600, URZ ;  /* 0x0000660006127890 */ /* 0x000fe4000fffe0ff */
[----:B------:R-:W-:Y:S02]  /*39d0*/  USHF.R.S32.HI UR5, URZ, 0x1f, UR7 ;  /* 0x0000001fff057899 */ /* 0x000fe40008011407 */
[----:B------:R-:W-:Y:S02]  /*39e0*/  USHF.R.U32.HI UR11, URZ, 0x4, UR11 ;  /* 0x00000004ff0b7899 */ /* 0x000fe4000801160b */
[----:B------:R-:W-:Y:S02]  /*39f0*/  ULEA.HI UR5, UR5, UR7, URZ, 0x5 ;  /* 0x0000000705057291 */ /* 0x000fe4000f8f28ff */
[----:B------:R-:W-:Y:S02]  /*3a00*/  USHF.R.U32.HI UR18, URZ, 0x4, UR18 ;  /* 0x00000004ff127899 */ /* 0x000fe40008011612 */
[----:B------:R-:W-:-:S02]  /*3a10*/  USHF.R.S32.HI UR5, URZ, 0x5, UR5 ;  /* 0x00000005ff057899 */ /* 0x000fc40008011405 */
[----:B------:R-:W-:Y:S02]  /*3a20*/  ULOP3.LUT UR11, UR11, 0x3fff, URZ, 0xc0, !UPT ;  /* 0x00003fff0b0b7892 */ /* 0x000fe4000f8ec0ff */
[----:B------:R-:W-:Y:S02]  /*3a30*/  UISETP.LT.AND UP0, UPT, UR5, 0x1, UPT ;  /* 0x000000010500788c */ /* 0x000fe4000bf01270 */
[----:B------:R-:W-:Y:S02]  /*3a40*/  ULOP3.LUT UR18, UR18, 0x3fff, URZ, 0xc0, !UPT ;  /* 0x00003fff12127892 */ /* 0x000fe4000f8ec0ff */
[----:B------:R-:W-:Y:S02]  /*3a50*/  USEL UR10, UR5, 0x1, !UP0 ;  /* 0x00000001050a7887 */ /* 0x000fe4000c000000 */
[----:B------:R-:W-:Y:S02]  /*3a60*/  ULOP3.LUT UR11, UR11, 0x1000000, URZ, 0xfc, !UPT ;  /* 0x010000000b0b7892 */ /* 0x000fe4000f8efcff */
[----:B------:R-:W-:-:S02]  /*3a70*/  UIADD3 UR10, UPT, UPT, -UR10, URZ, URZ ;  /* 0x000000ff0a0a7290 */ /* 0x000fc4000fffe1ff */
[----:B--2---:R-:W-:Y:S01]  /*3a80*/  UISETP.GE.AND UP3, UPT, UR4, 0x1, UPT ;  /* 0x000000010400788c */ /* 0x004fe2000bf66270 */
[----:B-1----:R-:W-:-:S15]  /*3a90*/  R2UR UR19, R0 ;  /* 0x00000000001372ca */ /* 0x002fde00000e0000 */
.L_x_76:
[----:B------:R-:W-:Y:S02]  /*3aa0*/  LEA R0, R10, UR6, 0x3 ;  /* 0x000000060a007c11 */ /* 0x000fe4000f8e18ff */
[----:B------:R-:W-:Y:S02]  /*3ab0*/  SHF.L.U32 R2, R9, 0x1f, RZ ;  /* 0x0000001f09027819 */ /* 0x000fe400000006ff */
[----:B------:R-:W-:Y:S01]  /*3ac0*/  PLOP3.LUT P0, PT, PT, PT, UP3, 0x80, 0x8 ;  /* 0x000000000008781c */ /* 0x000fe20003f0f038 */
[----:B------:R-:W-:Y:S01]  /*3ad0*/  VIADD R3, R0, 0x1a0 ;  /* 0x000001a000037836 */ /* 0x000fe20000000000 */
[----:B-1----:R-:W1:Y:S02]  /*3ae0*/  SYNCS.PHASECHK.TRANS64.TRYWAIT P1, [R0+URZ+0x190], R2 ;  /* 0x00019002000075a7 */ /* 0x002e6400080211ff */
[----:B-1--4-:R-:W-:Y:S09]  /*3af0*/  @!P1 BRA `(.L_x_70) ;  /* 0x00000068005c9947 */ /* 0x012ff20003800000 */
.L_x_189:
[----:B------:R-:W-:Y:S01]  /*3b00*/  LEA R4, R10, UR6, 0x4 ;  /* 0x000000060a047c11 */ /* 0x000fe2000f8e20ff */
[----:B------:R-:W-:Y:S01]  /*3b10*/  @UP3 ULEA UR4, UR16, UR6, 0x3 ;  /* 0x0000000610043291 */ /* 0x000fe2000f8e18ff */
[----:B------:R-:W-:Y:S01]  /*3b20*/  PLOP3.LUT P2, PT, PT, PT, PT, 0x80, 0x8 ;  /* 0x000000000008781c */ /* 0x000fe20003f4f070 */
[----:B------:R-:W-:Y:S01]  /*3b30*/  ULEA UR9, UR17, UR6, 0x3 ;  /* 0x0000000611097291 */ /* 0x000fe2000f8e18ff */
[----:B------:R-:W-:Y:S02]  /*3b40*/  PRMT R3, RZ, 0x654, R3 ;  /* 0x00000654ff037816 */ /* 0x000fe40000000003 */
[----:B------:R-:W2:Y:S01]  /*3b50*/  LDS.128 R4, [R4+0x220] ;  /* 0x0002200004047984 */ /* 0x000ea20000000c00 */
[----:B-1----:R-:W-:Y:S02]  /*3b60*/  @P0 SHF.L.U32 R2, R8, 0x1f, RZ ;  /* 0x0000001f08020819 */ /* 0x002fe400000006ff */
[----:B------:R-:W-:Y:S01]  /*3b70*/  SHF.L.U32 R0, R11, 0x1f, RZ ;  /* 0x0000001f0b007819 */ /* 0x000fe200000006ff */
[----:B------:R-:W-:Y:S01]  /*3b80*/  @!PT LDS RZ, [RZ] ;  /* 0x00000000fffff984 */ /* 0x000fe20000000800 */
[----:B------:R-:W-:Y:S01]  /*3b90*/  @!PT LDS RZ, [RZ] ;  /* 0x00000000fffff984 */ /* 0x000fe20000000800 */
[----:B------:R-:W-:Y:S01]  /*3ba0*/  @!PT LDS RZ, [RZ] ;  /* 0x00000000fffff984 */ /* 0x000fe20000000800 */
[----:B------:R-:W-:Y:S01]  /*3bb0*/  @!PT LDS RZ, [RZ] ;  /* 0x00000000fffff984 */ /* 0x000fe20000000800 */
[----:B------:R1:W-:Y:S06]  /*3bc0*/  MEMBAR.ALL.CTA ;  /* 0x0000000000007992 */ /* 0x0003ec0000008000 */
[----:B-1----:R-:W1:Y:S02]  /*3bd0*/  FENCE.VIEW.ASYNC.S ;  /* 0x00000000000073c6 */ /* 0x002e640000000000 */
[----:B-1----:R1:W-:Y:S01]  /*3be0*/  SYNCS.ARRIVE.TRANS64.RED.A1T0 RZ, [R3+URZ], RZ ;  /* 0x000000ff03ff79a7 */ /* 0x0023e200081004ff */
[----:B------:R1:W4:Y:S01]  /*3bf0*/  @P0 SYNCS.PHASECHK.TRANS64.TRYWAIT P2, [UR4], R2 ;  /* 0x00000002ff0005a7 */ /* 0x0003220008041104 */
[----:B--2---:R-:W-:Y:S01]  /*3c00*/  LOP3.LUT P1, RZ, R6, 0x1, RZ, 0xc0, !PT ;  /* 0x0000000106ff7812 */ /* 0x004fe2000782c0ff */
[----:B------:R-:W2:Y:S02]  /*3c10*/  SYNCS.PHASECHK.TRANS64.TRYWAIT P0, [UR9+0x1d0], R0 ;  /* 0x0001d000ff0075a7 */ /* 0x000ea40008001109 */
[----:B-12-4-:R-:W-:Y:S10]  /*3c20*/  @!P0 BRA `(.L_x_71) ;  /* 0x0000006800248947 */ /* 0x016ff40003800000 */
.L_x_191:
[----:B------:R-:W-:Y:S01]  /*3c30*/  IADD3 R10, PT, PT, R10, 0x1, RZ ;  /* 0x000000010a0a7810 */ /* 0x000fe20007ffe0ff */
[----:B------:R-:W-:Y:S06]  /*3c40*/  BRA.U !UP3, `(.L_x_72) ;  /* 0x000000010ba47547 */ /* 0x000fec000b800000 */
[----:B------:R-:W-:Y:S02]  /*3c50*/  ULEA.HI UR8, UR17, UR17, URZ, 0x1 ;  /* 0x0000001111087291 */ /* 0x000fe4000f8f08ff */
[----:B------:R-:W-:Y:S02]  /*3c60*/  UPLOP3.LUT UP4, UPT, UPT, UPT, UPT, 0x40, 0x4 ;  /* 0x000000000004789c */ /* 0x000fe40003f8e870 */
[----:B------:R-:W-:Y:S02]  /*3c70*/  USHF.L.U32 UR4, UR8, 0x7, URZ ;  /* 0x0000000708047899 */ /* 0x000fe400080006ff */
[----:B------:R-:W-:Y:S02]  /*3c80*/  ULOP3.LUT UR8, UR8, 0xffe, URZ, 0xc0, !UPT ;  /* 0x00000ffe08087892 */ /* 0x000fe4000f8ec0ff */
[----:B------:R-:W-:Y:S02]  /*3c90*/  ULOP3.LUT UR4, UR4, 0xffffff00, URZ, 0xc0, !UPT ;  /* 0xffffff0004047892 */ /* 0x000fe4000f8ec0ff */
[----:B------:R-:W-:-:S02]  /*3ca0*/  UIADD3 UR8, UPT, UPT, -UR8, UR17, URZ ;  /* 0x0000001108087290 */ /* 0x000fc4000fffe1ff */
[----:B------:R-:W-:Y:S01]  /*3cb0*/  UIADD3 UR4, UPT, UPT, UR19, UR4, URZ ;  /* 0x0000000413047290 */ /* 0x000fe2000fffe0ff */
[----:B------:R-:W-:Y:S01]  /*3cc0*/  UMOV UR15, UR10 ;  /* 0x0000000a000f7c82 */ /* 0x000fe20008000000 */
[----:B------:R-:W-:Y:S02]  /*3cd0*/  UMOV UR14, UR5 ;  /* 0x00000005000e7c82 */ /* 0x000fe40008000000 */
[----:B------:R-:W-:Y:S01]  /*3ce0*/  ULEA UR8, UR8, UR4, 0x14 ;  /* 0x0000000408087291 */ /* 0x000fe2000f8ea0ff */
[----:B------:R-:W-:-:S11]  /*3cf0*/  UMOV UR13, UR16 ;  /* 0x00000010000d7c82 */ /* 0x000fd60008000000 */
.L_x_75:
[----:B------:R-:W-:Y:S02]  /*3d00*/  UIADD3 UR15, UPT, UPT, UR15, 0x1, URZ ;  /* 0x000000010f0f7890 */ /* 0x000fe4000fffe0ff */
[----:B--2---:R-:W-:Y:S02]  /*3d10*/  ULEA UR7, UR13, UR6, 0x3 ;  /* 0x000000060d077291 */ /* 0x004fe4000f8e18ff */
[----:B------:R-:W-:Y:S01]  /*3d20*/  UISETP.NE.AND UP0, UPT, UR15, URZ, UPT ;  /* 0x000000ff0f00728c */ /* 0x000fe2000bf05270 */
[----:B----4-:R-:W-:Y:S10]  /*3d30*/  @P2 BRA `(.L_x_73) ;  /* 0x00000000000c2947 */ /* 0x010ff40003800000 */
[----:B-1----:R-:W-:Y:S04]  /*3d40*/  SHF.L.U32 R2, R8, 0x1f, RZ ;  /* 0x0000001f08027819 */ /* 0x002fe800000006ff */
[----:B------:R-:W1:Y:S02]  /*3d50*/  SYNCS.PHASECHK.TRANS64.TRYWAIT P0, [UR7], R2 ;  /* 0x00000002ff0075a7 */ /* 0x000e640008001107 */
[----:B-1----:R-:W-:Y:S05]  /*3d60*/  @!P0 BRA `(.L_x_74) ;  /* 0x0000006400ec8947 */ /* 0x002fea0003800000 */
.L_x_73:
[----:B------:R-:W-:Y:S01]  /*3d70*/  UISETP.NE.AND UP1, UPT, UR14, 0x1, UPT ;  /* 0x000000010e00788c */ /* 0x000fe2000bf25270 */
[----:B------:R-:W-:Y:S01]  /*3d80*/  PLOP3.LUT P2, PT, PT, PT, PT, 0x80, 0x8 ;  /* 0x000000000008781c */ /* 0x000fe20003f4f070 */
[----:B------:R-:W-:Y:S02]  /*3d90*/  UIADD3 UR16, UPT, UPT, UR13, 0x1, URZ ;  /* 0x000000010d107890 */ /* 0x000fe4000fffe0ff */
[----:B------:R-:W-:Y:S02]  /*3da0*/  ULEA UR22, UR13, UR11, 0x9 ;  /* 0x0000000b0d167291 */ /* 0x000fe4000f8e48ff */
[----:B------:R-:W-:Y:S01]  /*3db0*/  UISETP.NE.AND UP2, UPT, UR16, 0x14, UPT ;  /* 0x000000141000788c */ /* 0x000fe2000bf45270 */
[----:B------:R-:W-:Y:S01]  /*3dc0*/  PLOP3.LUT P0, PT, PT, PT, UP1, 0x80, 0x8 ;  /* 0x000000000008781c */ /* 0x000fe20003f0f018 */
[----:B------:R-:W-:Y:S02]  /*3dd0*/  UIADD3 UR7, UPT, UPT, UR7, 0xa0, URZ ;  /* 0x000000a007077890 */ /* 0x000fe4000fffe0ff */
[----:B------:R-:W-:Y:S02]  /*3de0*/  USEL UR12, URZ, 0x1, UP2 ;  /* 0x00000001ff0c7887 */ /* 0x000fe40009000000 */
[----:B------:R-:W-:Y:S01]  /*3df0*/  USEL UR16, UR16, URZ, UP2 ;  /* 0x000000ff10107287 */ /* 0x000fe20009000000 */
[----:B------:R-:W-:Y:S01]  /*3e00*/  UMOV UR23, 0x40004040 ;  /* 0x4000404000177882 */ /* 0x000fe20000000000 */
[----:B------:R-:W-:Y:S02]  /*3e10*/  UMOV UR25, 0x80004020 ;  /* 0x8000402000197882 */ /* 0x000fe40000000000 */
[----:B------:R-:W-:Y:S01]  /*3e20*/  @UP1 ULEA UR4, UR16, UR6, 0x3 ;  /* 0x0000000610041291 */ /* 0x000fe2000f8e18ff */
[----:B------:R-:W-:Y:S01]  /*3e30*/  LOP3.LUT R8, R8, UR12, RZ, 0x3c, !PT ;  /* 0x0000000c08087c12 */ /* 0x000fe2000f8e3cff */
[----:B------:R-:W-:Y:S03]  /*3e40*/  UIADD3 UR14, UPT, UPT, UR14, -0x1, URZ ;  /* 0xffffffff0e0e7890 */ /* 0x000fe6000fffe0ff */
[----:B-1----:R-:W-:Y:S04]  /*3e50*/  @P0 SHF.L.U32 R0, R8, 0x1f, RZ ;  /* 0x0000001f08000819 */ /* 0x002fe800000006ff */
[----:B------:R2:W4:Y:S01]  /*3e60*/  @P0 SYNCS.PHASECHK.TRANS64.TRYWAIT P2, [UR4], R0 ;  /* 0x00000000ff0005a7 */ /* 0x0005220008041104 */
[----:B------:R-:W-:Y:S03]  /*3e70*/  USHF.L.U32 UR4, UR13, 0x7, URZ ;  /* 0x000000070d047899 */ /* 0x000fe600080006ff */
[----:B------:R-:W-:Y:S01]  /*3e80*/  UMOV UR13, UR16 ;  /* 0x00000010000d7c82 */ /* 0x000fe20008000000 */
[----:B------:R-:W-:Y:S09]  /*3e90*/  UIADD3 UR24, UPT, UPT, UR18, UR4, URZ ;  /* 0x0000000412187290 */ /* 0x000ff2000fffe0ff */
[----:B------:R2:W-:Y:S01]  /*3ea0*/  UTCQMMA gdesc[UR24], gdesc[UR22], tmem[UR8], tmem[UR20], idesc[UR21], UP4 ;  /* 0x00ff1416180075ea */ /* 0x0005e2000a000308 */
[----:B------:R-:W-:Y:S01]  /*3eb0*/  UPLOP3.LUT UP4, UPT, UPT, UPT, UPT, 0x80, 0x8 ;  /* 0x000000000008789c */ /* 0x000fe20003f8f070 */
[----:B------:R2:W-:Y:S01]  /*3ec0*/  UTCBAR [UR7], URZ ;  /* 0x000000ff070073e9 */ /* 0x0005e200080000ff */
[----:B------:R-:W-:Y:S09]  /*3ed0*/  BRA.U UP0, `(.L_x_75) ;  /* 0xfffffffd00887547 */ /* 0x000ff2000b83ffff */
.L_x_72:
[----:B------:R-:W-:Y:S01]  /*3ee0*/  UIADD3 UR17, UPT, UPT, UR17, 0x1, URZ ;  /* 0x0000000111117890 */ /* 0x000fe2000fffe0ff */
[C---:B------:R-:W-:Y:S01]  /*3ef0*/  ISETP.NE.AND P0, PT, R10.reuse, 0x2, PT ;  /* 0x000000020a00780c */ /* 0x040fe20003f05270 */
[----:B------:R-:W-:Y:S02]  /*3f00*/  UIADD3 UR9, UPT, UPT, UR9, 0x1b0, URZ ;  /* 0x000001b009097890 */ /* 0x000fe4000fffe0ff */
[----:B------:R-:W-:Y:S01]  /*3f10*/  UISETP.NE.AND UP0, UPT, UR17, 0x4, UPT ;  /* 0x000000041100788c */ /* 0x000fe2000bf05270 */
[----:B-12---:R-:W-:Y:S02]  /*3f20*/  SEL R0, RZ, 0x1, P0 ;  /* 0x00000001ff007807 */ /* 0x006fe40000000000 */
[----:B------:R-:W-:Y:S01]  /*3f30*/  SEL R10, R10, RZ, P0 ;  /* 0x000000ff0a0a7207 */ /* 0x000fe20000000000 */
[----:B------:R-:W-:Y:S01]  /*3f40*/  USEL UR4, URZ, 0x1, UP0 ;  /* 0x00000001ff047887 */ /* 0x000fe20008000000 */
[----:B------:R-:W-:Y:S01]  /*3f50*/  LOP3.LUT R9, R9, R0, RZ, 0x3c, !PT ;  /* 0x0000000009097212 */ /* 0x000fe200078e3cff */
[----:B------:R-:W-:Y:S01]  /*3f60*/  USEL UR17, UR17, URZ, UP0 ;  /* 0x000000ff11117287 */ /* 0x000fe20008000000 */
[----:B------:R1:W-:Y:S03]  /*3f70*/  UTCBAR [UR9], URZ ;  /* 0x000000ff090073e9 */ /* 0x0003e600080000ff */
[----:B------:R-:W-:Y:S01]  /*3f80*/  LOP3.LUT R11, R11, UR4, RZ, 0x3c, !PT ;  /* 0x000000040b0b7c12 */ /* 0x000fe2000f8e3cff */
[----:B------:R-:W-:Y:S07]  /*3f90*/  @P1 BRA `(.L_x_76) ;  /* 0xfffffff800c01947 */ /* 0x000fee000383ffff */
[----:B------:R-:W2:Y:S01]  /*3fa0*/  S2UR UR4, SR_CgaCtaId ;  /* 0x00000000000479c3 */ /* 0x000ea20000008800 */
[----:B------:R-:W-:Y:S01]  /*3fb0*/  ELECT P0, URZ, PT ;  /* 0x0000000000ff782f */ /* 0x000fe20003800000 */
[----:B------:R-:W-:Y:S01]  /*3fc0*/  IMAD.MOV.U32 R0, RZ, RZ, 0x1 ;  /* 0x00000001ff007424 */ /* 0x000fe200078e00ff */
[----:B------:R-:W-:Y:S01]  /*3fd0*/  UIADD3 UR6, UPT, UPT, UR6, 0x1d0, URZ ;  /* 0x000001d006067890 */ /* 0x000fe2000fffe0ff */
[----:B------:R-:W-:Y:S01]  /*3fe0*/  SHF.L.U32 R2, R11, 0x1f, RZ ;  /* 0x0000001f0b027819 */ /* 0x000fe200000006ff */
[----:B------:R-:W-:-:S03]  /*3ff0*/  UMOV UR5, 0x40 ;  /* 0x0000004000057882 */ /* 0x000fc60000000000 */
[----:B------:R-:W-:Y:S01]  /*4000*/  UVIRTCOUNT.DEALLOC.SMPOOL 0x80 ;  /* 0x000000800000784c */ /* 0x000fe20000000000 */
[----:B--2---:R-:W-:Y:S02]  /*4010*/  ULEA UR4, UR4, UR5, 0x18 ;  /* 0x0000000504047291 */ /* 0x004fe4000f8ec0ff */
[----:B------:R-:W-:-:S07]  /*4020*/  ULEA UR5, UR17, UR6, 0x3 ;  /* 0x0000000611057291 */ /* 0x000fce000f8e18ff */
[----:B------:R2:W-:Y:S02]  /*4030*/  @P0 STS.U8 [UR4+0x1c], R0 ;  /* 0x00001c00ff000988 */ /* 0x0005e40008000004 */
[----:B------:R-:W3:Y:S02]  /*4040*/  SYNCS.PHASECHK.TRANS64.TRYWAIT P0, [UR5], R2 ;  /* 0x00000002ff0075a7 */ /* 0x000ee40008001105 */
[----:B--23--:R-:W-:Y:S05]  /*4050*/  @!P0 BRA `(.L_x_77) ;  /* 0x0000006400488947 */ /* 0x00cfea0003800000 */
.L_x_194:
[----:B------:R-:W-:-:S04]  /*4060*/  UIADD3 UR7, UPT, UPT, UR17, 0x1, URZ ;  /* 0x0000000111077890 */ /* 0x000fc8000fffe0ff */
[----:B------:R-:W-:-:S04]  /*4070*/  UISETP.NE.AND UP0, UPT, UR7, 0x4, UPT ;  /* 0x000000040700788c */ /* 0x000fc8000bf05270 */
[----:B------:R-:W-:Y:S02]  /*4080*/  USEL UR8, URZ, 0x1, UP0 ;  /* 0x00000001ff087887 */ /* 0x000fe40008000000 */
[----:B------:R-:W-:-:S04]  /*4090*/  USEL UR7, UR7, URZ, UP0 ;  /* 0x000000ff07077287 */ /* 0x000fc80008000000 */
[----:B------:R-:W-:Y:S01]  /*40a0*/  ULEA UR5, UR7, UR6, 0x3 ;  /* 0x0000000607057291 */ /* 0x000fe2000f8e18ff */
[----:B--2---:R-:W-:-:S04]  /*40b0*/  LOP3.LUT R2, R11, UR8, RZ, 0x3c, !PT ;  /* 0x000000080b027c12 */ /* 0x004fc8000f8e3cff */
[----:B------:R-:W-:-:S04]  /*40c0*/  SHF.L.U32 R3, R2, 0x1f, RZ ;  /* 0x0000001f02037819 */ /* 0x000fc800000006ff */
[----:B------:R-:W2:Y:S02]  /*40d0*/  SYNCS.PHASECHK.TRANS64.TRYWAIT P0, [UR5], R3 ;  /* 0x00000003ff0075a7 */ /* 0x000ea40008001105 */
[----:B--2---:R-:W-:Y:S05]  /*40e0*/  @!P0 BRA `(.L_x_78) ;  /* 0x00000064003c8947 */ /* 0x004fea0003800000 */
.L_x_196:
[----:B------:R-:W-:-:S04]  /*40f0*/  UIADD3 UR7, UPT, UPT, UR7, 0x1, URZ ;  /* 0x0000000107077890 */ /* 0x000fc8000fffe0ff */
[----:B------:R-:W-:-:S04]  /*4100*/  UISETP.NE.AND UP0, UPT, UR7, 0x4, UPT ;  /* 0x000000040700788c */ /* 0x000fc8000bf05270 */
[----:B------:R-:W-:Y:S02]  /*4110*/  USEL UR8, URZ, 0x1, UP0 ;  /* 0x00000001ff087887 */ /* 0x000fe40008000000 */
[----:B------:R-:W-:-:S04]  /*4120*/  USEL UR7, UR7, URZ, UP0 ;  /* 0x000000ff07077287 */ /* 0x000fc80008000000 */
[----:B------:R-:W-:Y:S01]  /*4130*/  ULEA UR5, UR7, UR6, 0x3 ;  /* 0x0000000607057291 */ /* 0x000fe2000f8e18ff */
[----:B------:R-:W-:-:S04]  /*4140*/  LOP3.LUT R2, R2, UR8, RZ, 0x3c, !PT ;  /* 0x0000000802027c12 */ /* 0x000fc8000f8e3cff */
[----:B--2---:R-:W-:-:S04]  /*4150*/  SHF.L.U32 R3, R2, 0x1f, RZ ;  /* 0x0000001f02037819 */ /* 0x004fc800000006ff */
[----:B------:R-:W2:Y:S02]  /*4160*/  SYNCS.PHASECHK.TRANS64.TRYWAIT P0, [UR5], R3 ;  /* 0x00000003ff0075a7 */ /* 0x000ea40008001105 */
[----:B--2---:R-:W-:Y:S05]  /*4170*/  @!P0 BRA `(.L_x_79) ;  /* 0x0000006400308947 */ /* 0x004fea0003800000 */
.L_x_198:
[----:B------:R-:W-:-:S04]  /*4180*/  UIADD3 UR7, UPT, UPT, UR7, 0x1, URZ ;  /* 0x0000000107077890 */ /* 0x000fc8000fffe0ff */
[----:B------:R-:W-:-:S04]  /*4190*/  UISETP.NE.AND UP0, UPT, UR7, 0x4, UPT ;  /* 0x000000040700788c */ /* 0x000fc8000bf05270 */
[----:B------:R-:W-:Y:S02]  /*41a0*/  USEL UR5, URZ, 0x1, UP0 ;  /* 0x00000001ff057887 */ /* 0x000fe40008000000 */
[----:B------:R-:W-:-:S04]  /*41b0*/  USEL UR7, UR7, URZ, UP0 ;  /* 0x000000ff07077287 */ /* 0x000fc80008000000 */
[----:B------:R-:W-:Y:S01]  /*41c0*/  ULEA UR7, UR7, UR6, 0x3 ;  /* 0x0000000607077291 */ /* 0x000fe2000f8e18ff */
[----:B------:R-:W-:-:S04]  /*41d0*/  LOP3.LUT R2, R2, UR5, RZ, 0x3c, !PT ;  /* 0x0000000502027c12 */ /* 0x000fc8000f8e3cff */
[----:B------:R-:W-:-:S04]  /*41e0*/  SHF.L.U32 R2, R2, 0x1f, RZ ;  /* 0x0000001f02027819 */ /* 0x000fc800000006ff */
[----:B------:R-:W3:Y:S02]  /*41f0*/  SYNCS.PHASECHK.TRANS64.TRYWAIT P0, [UR7], R2 ;  /* 0x00000002ff0075a7 */ /* 0x000ee40008001107 */
[----:B---3--:R-:W-:Y:S05]  /*4200*/  @!P0 BRA `(.L_x_80) ;  /* 0x0000006400248947 */ /* 0x008fea0003800000 */
.L_x_200:
[----:B------:R-:W-:Y:S01]  /*4210*/  NOP ;  /* 0x0000000000007918 */ /* 0x000fe20000000000 */
[----:B--2---:R-:W2:Y:S01]  /*4220*/  LDS R0, [UR4+0x14] ;  /* 0x00001404ff007984 */ /* 0x004ea20008000800 */
[----:B------:R-:W-:Y:S01]  /*4230*/  ULOP3.LUT UR6, UR19, 0xffff, URZ, 0xc0, !UPT ;  /* 0x0000ffff13067892 */ /* 0x000fe2000f8ec0ff */
[----:B------:R-:W-:Y:S01]  /*4240*/  UMOV UR8, 0xffff ;  /* 0x0000ffff00087882 */ /* 0x000fe20000000000 */
[----:B------:R-:W-:Y:S02]  /*4250*/  UMOV UR5, 0x1 ;  /* 0x0000000100057882 */ /* 0x000fe40000000000 */
[----:B------:R-:W-:-:S04]  /*4260*/  USHF.R.U32.HI UR6, URZ, 0x5, UR6 ;  /* 0x00000005ff067899 */ /* 0x000fc80008011606 */
[----:B------:R-:W-:Y:S02]  /*4270*/  USHF.L.U32 UR8, UR8, UR6, URZ ;  /* 0x0000000608087299 */ /* 0x000fe400080006ff */
[----:B------:R-:W-:-:S04]  /*4280*/  USHF.L.U32 UR5, UR5, UR6, URZ ;  /* 0x0000000605057299 */ /* 0x000fc800080006ff */
[----:B--2---:R-:W-:-:S04]  /*4290*/  LOP3.LUT R0, R0, UR8, RZ, 0xc0, !PT ;  /* 0x0000000800007c12 */ /* 0x004fc8000f8ec0ff */
[----:B------:R-:W-:-:S13]  /*42a0*/  ISETP.NE.AND P0, PT, R0, UR8, PT ;  /* 0x0000000800007c0c */ /* 0x000fda000bf05270 */
[----:B------:R-:W-:Y:S05]  /*42b0*/  @P0 BRA `(.L_x_81) ;  /* 0x0000000000580947 */ /* 0x000fea0003800000 */
[----:B------:R-:W2:Y:S02]  /*42c0*/  LDS R0, [UR4+0x18] ;  /* 0x00001804ff007984 */ /* 0x000ea40008000800 */
[----:B--2---:R-:W-:-:S04]  /*42d0*/  LOP3.LUT R0, R0, UR5, RZ, 0xc0, !PT ;  /* 0x0000000500007c12 */ /* 0x004fc8000f8ec0ff */
[----:B------:R-:W-:-:S13]  /*42e0*/  ISETP.NE.AND P0, PT, R0, UR5, PT ;  /* 0x0000000500007c0c */ /* 0x000fda000bf05270 */
[----:B------:R-:W-:Y:S05]  /*42f0*/  @P0 BRA `(.L_x_82) ;  /* 0x00000000003c0947 */ /* 0x000fea0003800000 */
[----:B------:R-:W2:Y:S01]  /*4300*/  S2R R2, SR_LANEID ;  /* 0x0000000000027919 */ /* 0x000ea20000000000 */
[----:B------:R-:W-:Y:S01]  /*4310*/  ULOP3.LUT UR8, URZ, UR8, URZ, 0x33, !UPT ;  /* 0x00000008ff087292 */ /* 0x000fe2000f8e33ff */
[----:B------:R-:W-:Y:S02]  /*4320*/  VOTEU.ANY UR7, UPT, PT ;  /* 0x0000000000077886 */ /* 0x000fe400038e0100 */
[----:B------:R-:W-:-:S03]  /*4330*/  UFLO.U32 UR7, UR7 ;  /* 0x00000007000772bd */ /* 0x000fc600080e0000 */
[----:B------:R-:W-:-:S04]  /*4340*/  IMAD.U32 R0, RZ, RZ, UR8 ;  /* 0x00000008ff007e24 */ /* 0x000fc8000f8e00ff */
[----:B------:R3:W1:Y:S02]  /*4350*/  REDUX UR6, R0 ;  /* 0x00000000000673c4 */ /* 0x0006640000000000 */
[----:B------:R1:W-:Y:S01]  /*4360*/  UTCATOMSWS.AND URZ, UR8 ;  /* 0x0000000800ff79e3 */ /* 0x0003e20008000000 */
[----:B--2---:R-:W-:Y:S02]  /*4370*/  ISETP.EQ.U32.AND P0, PT, R2, UR7, PT ;  /* 0x0000000702007c0c */ /* 0x004fe4000bf02070 */
[----:B---3--:R-:W-:Y:S02]  /*4380*/  LOP3.LUT R0, RZ, UR5, RZ, 0x33, !PT ;  /* 0x00000005ff007c12 */ /* 0x008fe4000f8e33ff */
[----:B-1----:R-:W-:Y:S02]  /*4390*/  MOV R2, UR6 ;  /* 0x0000000600027c02 */ /* 0x002fe40008000f00 */
[----:B------:R-:W1:Y:S07]  /*43a0*/  REDUX UR5, R0 ;  /* 0x00000000000573c4 */ /* 0x000e6e0000000000 */
[----:B------:R2:W-:Y:S01]  /*43b0*/  @P0 ATOMS.AND RZ, [UR4+0x14], R2 ;  /* 0x00001402ffff098c */ /* 0x0005e2000a800004 */
[----:B-1----:R-:W-:-:S05]  /*43c0*/  IMAD.U32 R0, RZ, RZ, UR5 ;  /* 0x00000005ff007e24 */ /* 0x002fca000f8e00ff */
[----:B------:R2:W-:Y:S01]  /*43d0*/  @P0 ATOMS.AND RZ, [UR4+0x18], R0 ;  /* 0x00001800ffff098c */ /* 0x0005e2000a800004 */
[----:B------:R-:W-:Y:S05]  /*43e0*/  BRA `(.L_x_83) ;  /* 0x0000000000147947 */ /* 0x000fea0003800000 */
.L_x_82:
[----:B------:R-:W-:Y:S02]  /*43f0*/  MOV R2, 0x4410 ;  /* 0x0000441000027802 */ /* 0x000fe40000000f00 */
[----:B-1--45:R-:W-:Y:S05]  /*4400*/  CALL.REL.NOINC `($__internal_0_$__cuda_sm10x_tcgen05_guardrail_trap_col_being_dealloced_not_returned_by_alloc) ;  /* 0x0000006800087944 */ /* 0x032fea0003c00000 */
[----:B------:R-:W-:Y:S05]  /*4410*/  BRA `(.L_x_83) ;  /* 0x0000000000087947 */ /* 0x000fea0003800000 */
.L_x_81:
[----:B------:R-:W-:Y:S02]  /*4420*/  MOV R2, 0x4440 ;  /* 0x0000444000027802 */ /* 0x000fe40000000f00 */
[----:B-1--45:R-:W-:Y:S05]  /*4430*/  CALL.REL.NOINC `($__internal_2_$__cuda_sm10x_tcgen05_guardrail_trap_unallocated_columns_being_dealloced) ;  /* 0x0000006800147944 */ /* 0x032fea0003c00000 */
.L_x_83:
[----:B------:R-:W-:Y:S01]  /*4440*/  NOP ;  /* 0x0000000000007918 */ /* 0x000fe20000000000 */
[----:B------:R-:W-:Y:S05]  /*4450*/  EXIT ;  /* 0x000000000000794d */ /* 0x000fea0003800000 */
.L_x_65:
[----:B------:R-:W-:-:S09]  /*4460*/  UISETP.NE.OR UP2, UPT, UR8, 0x3, !UP2 ;  /* 0x000000030800788c */ /* 0x000fd2000d745670 */
[----:B------:R-:W-:Y:S05]  /*4470*/  BRA.U UP2, `(.L_x_84) ;  /* 0x0000001102087547 */ /* 0x000fea000b800000 */
[----:B------:R-:W1:Y:S01]  /*4480*/  LDC R0, c[0x0][0xb30] ;  /* 0x0002cc00ff007b82 */ /* 0x000e620000000800 */
[----:B------:R-:W2:Y:S01]  /*4490*/  LDCU.64 UR8, c[0x0][0x888] ;  /* 0x00011100ff0877ac */ /* 0x000ea20008000a00 */
[----:B------:R-:W-:Y:S02]  /*44a0*/  HFMA2 R27, -RZ, RZ, 0, 0 ;  /* 0x00000000ff1b7431 */ /* 0x000fe400000001ff */
[----:B------:R-:W-:Y:S01]  /*44b0*/  IMAD.MOV.U32 R29, RZ, RZ, 0x1 ;  /* 0x00000001ff1d7424 */ /* 0x000fe200078e00ff */
[----:B------:R-:W-:Y:S01]  /*44c0*/  MOV R25, 0x1000 ;  /* 0x0000100000197802 */ /* 0x000fe20000000f00 */
[----:B------:R-:W4:Y:S01]  /*44d0*/  LDCU.64 UR4, c[0x0][0x890] ;  /* 0x00011200ff0477ac */ /* 0x000f220008000a00 */
[----:B------:R-:W-:Y:S01]  /*44e0*/  IMAD.MOV.U32 R28, RZ, RZ, RZ ;  /* 0x000000ffff1c7224 */ /* 0x000fe200078e00ff */
[----:B------:R-:W3:Y:S01]  /*44f0*/  LDC R24, c[0x0][0x370] ;  /* 0x0000dc00ff187b82 */ /* 0x000ee20000000800 */
[----:B------:R-:W-:Y:S01]  /*4500*/  UMOV UR7, 0x400 ;  /* 0x0000040000077882 */ /* 0x000fe20000000000 */
[----:B------:R-:W-:-:S02]  /*4510*/  UPLOP3.LUT UP1, UPT, UPT, UPT, UPT, 0x40, 0x4 ;  /* 0x000000000004789c */ /* 0x000fc40003f2e870 */
[----:B------:R-:W-:-:S04]  /*4520*/  ULEA UR7, UR37, UR7, 0x18 ;  /* 0x0000000725077291 */ /* 0x000fc8000f8ec0ff */
[----:B------:R-:W3:Y:S01]  /*4530*/  LDC R3, c[0x0][0xb0c] ;  /* 0x0002c300ff037b82 */ /* 0x000ee20000000800 */
[----:B------:R-:W-:Y:S02]  /*4540*/  UIADD3 UR13, UPT, UPT, UR7, 0x158, URZ ;  /* 0x00000158070d7890 */ /* 0x000fe4000fffe0ff */
[----:B--2---:R-:W-:Y:S02]  /*4550*/  UISETP.NE.U32.AND UP2, UPT, UR8, URZ, UPT ;  /* 0x000000ff0800728c */ /* 0x004fe4000bf45070 */
[----:B------:R-:W-:Y:S02]  /*4560*/  UIADD3 UR33, UPT, UPT, UR7, 0x140, URZ ;  /* 0x0000014007217890 */ /* 0x000fe4000fffe0ff */
[----:B----4-:R-:W-:Y:S01]  /*4570*/  UISETP.NE.U32.AND UP3, UPT, UR4, URZ, UPT ;  /* 0x000000ff0400728c */ /* 0x010fe2000bf65070 */
[----:B------:R-:W2:Y:S01]  /*4580*/  LDC R18, c[0x0][0xb20] ;  /* 0x0002c800ff127b82 */ /* 0x000ea20000000800 */
[----:B-1----:R-:W-:Y:S01]  /*4590*/  ISETP.NE.AND P1, PT, R0, 0x1, PT ;  /* 0x000000010000780c */ /* 0x002fe20003f25270 */
[----:B------:R-:W-:-:S02]  /*45a0*/  UISETP.NE.AND.EX UP2, UPT, UR9, URZ, UPT, UP2 ;  /* 0x000000ff0900728c */ /* 0x000fc4000bf45320 */
[----:B------:R-:W-:Y:S02]  /*45b0*/  UIADD3 UR25, UPT, UPT, UR7, 0x148, URZ ;  /* 0x0000014807197890 */ /* 0x000fe4000fffe0ff */
[----:B------:R-:W-:Y:S02]  /*45c0*/  UIADD3 UR17, UPT, UPT, UR7, 0x150, URZ ;  /* 0x0000015007117890 */ /* 0x000fe4000fffe0ff */
[----:B------:R-:W1:Y:S01]  /*45d0*/  LDC.64 R30, c[0x0][0x348] ;  /* 0x0000d200ff1e7b82 */ /* 0x000e620000000a00 */
[----:B------:R-:W-:Y:S02]  /*45e0*/  UPRMT UR13, UR37, 0x654, UR13 ;  /* 0x00000654250d7896 */ /* 0x000fe4000800000d */
[----:B------:R-:W-:-:S05]  /*45f0*/  UISETP.NE.AND.EX UP3, UPT, UR5, URZ, UPT, UP3 ;  /* 0x000000ff0500728c */ /* 0x000fca000bf65330 */
[----:B------:R-:W4:Y:S08]  /*4600*/  LDC.64 R16, c[0x0][0xb10] ;  /* 0x0002c400ff107b82 */ /* 0x000f300000000a00 */
[----:B------:R-:W1:Y:S08]  /*4610*/  LDC.64 R6, c[0x0][0xb18] ;  /* 0x0002c600ff067b82 */ /* 0x000e700000000a00 */
[----:B------:R-:W1:Y:S08]  /*4620*/  LDC.64 R4, c[0x0][0xb28] ;  /* 0x0002ca00ff047b82 */ /* 0x000e700000000a00 */
[----:B--23--:R-:W1:Y:S02]  /*4630*/  LDC R19, c[0x0][0x374] ;  /* 0x0000dd00ff137b82 */ /* 0x00ce640000000800 */
.L_x_95:
[C---:B------:R-:W-:Y:S02]  /*4640*/  LEA R0, R28.reuse, UR7, 0x3 ;  /* 0x000000071c007c11 */ /* 0x040fe4000f8e18ff */
[----:B------:R-:W-:Y:S02]  /*4650*/  SHF.L.U32 R2, R27, 0x1f, RZ ;  /* 0x0000001f1b027819 */ /* 0x000fe400000006ff */
[----:B------:R-:W-:Y:S02]  /*4660*/  LEA R20, R28, UR7, 0x4 ;  /* 0x000000071c147c11 */ /* 0x000fe4000f8e20ff */
[----:B--2---:R-:W2:Y:S02]  /*4670*/  SYNCS.PHASECHK.TRANS64.TRYWAIT P0, [R0+URZ+0x190], R2 ;  /* 0x00019002000075a7 */ /* 0x004ea400080011ff */
[----:B--2---:R-:W-:Y:S05]  /*4680*/  @!P0 BRA `(.L_x_85) ;  /* 0x00000060001c8947 */ /* 0x004fea0003800000 */
.L_x_201:
[----:B------:R-:W-:Y:S01]  /*4690*/  ISETP.GE.AND P0, PT, R40, 0x1, PT ;  /* 0x000000012800780c */ /* 0x000fe20003f06270 */
[----:B------:R-:W3:Y:S01]  /*46a0*/  LDS.128 R20, [R20+0x220] ;  /* 0x0002200014147984 */ /* 0x000ee20000000c00 */
[----:B--2---:R-:W-:Y:S01]  /*46b0*/  VIADD R0, R0, 0x1a0 ;  /* 0x000001a000007836 */ /* 0x004fe20000000000 */
[----:B------:R-:W-:Y:S01]  /*46c0*/  @!PT LDS RZ, [RZ] ;  /* 0x00000000fffff984 */ /* 0x000fe20000000800 */
[----:B------:R-:W-:Y:S01]  /*46d0*/  @!PT LDS RZ, [RZ] ;  /* 0x00000000fffff984 */ /* 0x000fe20000000800 */
[----:B------:R-:W-:Y:S01]  /*46e0*/  @!PT LDS RZ, [RZ] ;  /* 0x00000000fffff984 */ /* 0x000fe20000000800 */
[----:B------:R-:W-:Y:S01]  /*46f0*/  @!PT LDS RZ, [RZ] ;  /* 0x00000000fffff984 */ /* 0x000fe20000000800 */
[----:B------:R2:W-:Y:S06]  /*4700*/  MEMBAR.ALL.CTA ;  /* 0x0000000000007992 */ /* 0x0005ec0000008000 */
[----:B--2---:R-:W2:Y:S01]  /*4710*/  FENCE.VIEW.ASYNC.S ;  /* 0x00000000000073c6 */ /* 0x004ea20000000000 */
[----:B------:R-:W-:Y:S04]  /*4720*/  PRMT R0, RZ, 0x654, R0 ;  /* 0x00000654ff007816 */ /* 0x000fe80000000000 */
[----:B--2---:R2:W-:Y:S01]  /*4730*/  SYNCS.ARRIVE.TRANS64.RED.A1T0 RZ, [R0+URZ], RZ ;  /* 0x000000ff00ff79a7 */ /* 0x0045e200081004ff */
[----:B---3--:R-:W-:Y:S11]  /*4740*/  LOP3.LUT P3, RZ, R22, 0x1, RZ, 0xc0, !PT ;  /* 0x0000000116ff7812 */ /* 0x008ff6000786c0ff */
[----:B------:R-:W-:Y:S02]  /*4750*/  @!UPT UIADD3 URZ, UPT, UPT, URZ, URZ, URZ ;  /* 0x000000fffffff290 */ /* 0x000fe4000fffe0ff */
[----:B------:R-:W-:Y:S02]  /*4760*/  @P3 MOV R11, R20 ;  /* 0x00000014000b3202 */ /* 0x000fe40000000f00 */
[----:B------:R-:W-:Y:S01]  /*4770*/  @P3 LOP3.LUT R10, R21, 0xffff, RZ, 0xc0, !PT ;  /* 0x0000ffff150a3812 */ /* 0x000fe200078ec0ff */
[----:B--2---:R-:W-:Y:S06]  /*4780*/  @!P0 BRA `(.L_x_86) ;  /* 0x0000000000a48947 */ /* 0x004fec0003800000 */
[-C--:B-1----:R-:W-:Y:S01]  /*4790*/  IMAD.HI.U32 R0, R19, R7.reuse, RZ ;  /* 0x0000000713007227 */ /* 0x082fe200078e00ff */
[----:B------:R-:W-:Y:S02]  /*47a0*/  ISETP.NE.AND P0, PT, R6, 0x1, PT ;  /* 0x000000010600780c */ /* 0x000fe40003f05270 */
[----:B------:R-:W-:Y:S01]  /*47b0*/  ISETP.NE.AND P2, PT, R40, 0x1, PT ;  /* 0x000000012800780c */ /* 0x000fe20003f45270 */
[----:B----4-:R-:W-:Y:S01]  /*47c0*/  IMAD.HI.U32 R9, R24, R16, RZ ;  /* 0x0000001018097227 */ /* 0x010fe200078e00ff */
[----:B------:R-:W-:Y:S02]  /*47d0*/  SHF.R.U32.HI R0, RZ, R18, R0 ;  /* 0x00000012ff007219 */ /* 0x000fe40000011600 */
[----:B------:R-:W-:Y:S01]  /*47e0*/  ISETP.NE.AND P4, PT, R3, 0x1, PT ;  /* 0x000000010300780c */ /* 0x000fe20003f85270 */
[----:B------:R-:W-:Y:S01]  /*47f0*/  IMAD.HI.U32 R13, R10, R7, RZ ;  /* 0x000000070a0d7227 */ /* 0x000fe200078e00ff */
[----:B------:R-:W-:Y:S02]  /*4800*/  SHF.R.U32.HI R9, RZ, R17, R9 ;  /* 0x00000011ff097219 */ /* 0x000fe40000011609 */
[----:B------:R-:W-:Y:S01]  /*4810*/  SEL R0, R19, R0, !P0 ;  /* 0x0000000013007207 */ /* 0x000fe20004000000 */
[----:B------:R-:W-:Y:S01]  /*4820*/  IMAD.HI.U32 R12, R11, R16, RZ ;  /* 0x000000100b0c7227 */ /* 0x000fe200078e00ff */
[----:B------:R-:W-:Y:S03]  /*4830*/  SEL R9, R24, R9, !P4 ;  /* 0x0000000918097207 */ /* 0x000fe60006000000 */
[-C--:B------:R-:W-:Y:S01]  /*4840*/  IMAD.HI.U32 R8, R0, R4.reuse, RZ ;  /* 0x0000000400087227 */ /* 0x080fe200078e00ff */
[----:B------:R-:W-:Y:S03]  /*4850*/  SHF.R.U32.HI R12, RZ, R17, R12 ;  /* 0x00000011ff0c7219 */ /* 0x000fe6000001160c */
[----:B------:R-:W-:Y:S01]  /*4860*/  IMAD.HI.U32 R2, R9, R4, RZ ;  /* 0x0000000409027227 */ /* 0x000fe200078e00ff */
[-C--:B------:R-:W-:Y:S02]  /*4870*/  @P2 SHF.R.U32.HI R0, RZ, R5.reuse, R8 ;  /* 0x00000005ff002219 */ /* 0x080fe40000011608 */
[----:B------:R-:W-:Y:S02]  /*4880*/  SHF.R.U32.HI R8, RZ, R18, R13 ;  /* 0x00000012ff087219 */ /* 0x000fe4000001160d */
[----:B------:R-:W-:Y:S01]  /*4890*/  @P2 SHF.R.U32.HI R9, RZ, R5, R2 ;  /* 0x00000005ff092219 */ /* 0x000fe20000011602 */
[----:B------:R-:W-:Y:S01]  /*48a0*/  IMAD R0, R40, R0, RZ ;  /* 0x0000000028007224 */ /* 0x000fe200078e02ff */
[----:B------:R-:W-:Y:S02]  /*48b0*/  SEL R8, R10, R8, !P0 ;  /* 0x000000080a087207 */ /* 0x000fe40004000000 */
[----:B------:R-:W-:Y:S01]  /*48c0*/  SEL R2, R11, R12, !P4 ;  /* 0x0000000c0b027207 */ /* 0x000fe20006000000 */
[----:B------:R-:W-:Y:S01]  /*48d0*/  IMAD R12, R40, R9, RZ ;  /* 0x00000009280c7224 */ /* 0x000fe200078e02ff */
[C---:B------:R-:W-:Y:S01]  /*48e0*/  ISETP.GE.AND P0, PT, R8.reuse, R0, PT ;  /* 0x000000000800720c */ /* 0x040fe20003f06270 */
[----:B------:R-:W-:Y:S03]  /*48f0*/  IMAD.HI.U32 R0, R8, R4, RZ ;  /* 0x0000000408007227 */ /* 0x000fe600078e00ff */
[----:B------:R-:W-:Y:S02]  /*4900*/  ISETP.GE.OR P0, PT, R2, R12, P0 ;  /* 0x0000000c0200720c */ /* 0x000fe40000706670 */
[-C--:B------:R-:W-:Y:S04]  /*4910*/  SHF.R.U32.HI R0, RZ, R5.reuse, R0 ;  /* 0x00000005ff007219 */ /* 0x080fe80000011600 */
[----:B------:R-:W-:Y:S05]  /*4920*/  SEL R13, R8, R0, !P2 ;  /* 0x00000000080d7207 */ /* 0x000fea0005000000 */
[----:B------:R-:W-:Y:S02]  /*4930*/  IMAD.MOV R12, RZ, RZ, -R13 ;  /* 0x000000ffff0c7224 */ /* 0x000fe400078e0a0d */
[----:B------:R-:W-:Y:S04]  /*4940*/  @!P0 IMAD.HI.U32 R0, R2, R4, RZ ;  /* 0x0000000402008227 */ /* 0x000fe800078e00ff */
[----:B------:R-:W-:Y:S01]  /*4950*/  IMAD R12, R40, R12, R8 ;  /* 0x0000000c280c7224 */ /* 0x000fe200078e0208 */
[----:B------:R-:W-:Y:S04]  /*4960*/  @!P0 SHF.R.U32.HI R0, RZ, R5, R0 ;  /* 0x00000005ff008219 */ /* 0x000fe80000011600 */
[----:B------:R-:W-:Y:S04]  /*4970*/  @!P0 SEL R0, R2, R0, !P2 ;  /* 0x0000000002008207 */ /* 0x000fe80005000000 */
[----:B------:R-:W-:Y:S01]  /*4980*/  @!P0 IADD3 R13, PT, PT, R13, -R0, RZ ;  /* 0x800000000d0d8210 */ /* 0x000fe20007ffe0ff */
[----:B------:R-:W-:Y:S01]  /*4990*/  @!P0 IMAD R0, R9, R12, R0 ;  /* 0x0000000c09008224 */ /* 0x000fe200078e0200 */
[----:B------:R-:W-:Y:S01]  /*49a0*/  IADD3 R9, PT, PT, -R8, RZ, RZ ;  /* 0x000000ff08097210 */ /* 0x000fe20007ffe1ff */
[--C-:B------:R-:W-:Y:S02]  /*49b0*/  IMAD.MOV R12, RZ, RZ, -R2.reuse ;  /* 0x000000ffff0c7224 */ /* 0x100fe400078e0a02 */
[----:B------:R-:W-:Y:S02]  /*49c0*/  @!P0 IMAD R8, R13, R40, R2 ;  /* 0x000000280d088224 */ /* 0x000fe400078e0202 */
[----:B------:R-:W-:Y:S02]  /*49d0*/  @!P0 IMAD.MOV.U32 R2, RZ, RZ, R0 ;  /* 0x000000ffff028224 */ /* 0x000fe400078e0000 */
[----:B------:R-:W-:Y:S02]  /*49e0*/  IMAD R11, R3, R12, R11 ;  /* 0x0000000c030b7224 */ /* 0x000fe400078e020b */
[----:B------:R-:W-:Y:S02]  /*49f0*/  IMAD R10, R6, R9, R10 ;  /* 0x00000009060a7224 */ /* 0x000fe400078e020a */
[----:B------:R-:W-:Y:S02]  /*4a00*/  IMAD R11, R2, R3, R11 ;  /* 0x00000003020b7224 */ /* 0x000fe400078e020b */
[----:B------:R-:W-:Y:S02]  /*4a10*/  IMAD R10, R8, R6, R10 ;  /* 0x00000006080a7224 */ /* 0x000fe400078e020a */
.L_x_86:
[----:B------:R-:W-:Y:S05]  /*4a20*/  BRA.U UP1, `(.L_x_87) ;  /* 0x0000000101107547 */ /* 0x000fea000b800000 */
[----:B------:R-:W-:Y:S04]  /*4a30*/  MOV R2, UR6 ;  /* 0x0000000600027c02 */ /* 0x000fe80008000f00 */
[----:B------:R-:W-:Y:S04]  /*4a40*/  SHF.L.U32 R2, R2, 0x1f, RZ ;  /* 0x0000001f02027819 */ /* 0x000fe800000006ff */
[----:B------:R-:W2:Y:S02]  /*4a50*/  SYNCS.PHASECHK.TRANS64.TRYWAIT P0, [UR7+0x188], R2 ;  /* 0x00018802ff0075a7 */ /* 0x000ea40008001107 */
[----:B--2---:R-:W-:Y:S05]  /*4a60*/  @!P0 BRA `(.L_x_88) ;  /* 0x0000005c00388947 */ /* 0x004fea0003800000 */
.L_x_87:
[----:B------:R-:W-:Y:S02]  /*4a70*/  R2UR UR35, R15 ;  /* 0x000000000f2372ca */ /* 0x000fe400000e0000 */
[----:B------:R-:W-:Y:S02]  /*4a80*/  R2UR UR34, R14 ;  /* 0x000000000e2272ca */ /* 0x000fe400000e0000 */
[----:B------:R-:W-:Y:S02]  /*4a90*/  ISETP.NE.U32.AND P2, PT, RZ, UR4, PT ;  /* 0x00000004ff007c0c */ /* 0x000fe4000bf45070 */
[----:B------:R-:W-:Y:S02]  /*4aa0*/  SHF.L.U32 R14, R29, 0x1f, RZ ;  /* 0x0000001f1d0e7819 */ /* 0x000fe400000006ff */
[----:B------:R-:W-:Y:S05]  /*4ab0*/  ISETP.NE.AND.EX P2, PT, RZ, UR5, PT, P2 ;  /* 0x00000005ff007c0c */ /* 0x000fea000bf45320 */
[----:B------:R-:W-:Y:S02]  /*4ac0*/  USHF.L.U32 UR35, UR35, 0x6, URZ ;  /* 0x0000000623237899 */ /* 0x000fe400080006ff */
[----:B------:R-:W-:Y:S01]  /*4ad0*/  USHF.L.U32 UR34, UR34, 0x8, URZ ;  /* 0x0000000822227899 */ /* 0x000fe200080006ff */
[----:B------:R-:W-:Y:S11]  /*4ae0*/  BRA.U !UP3, `(.L_x_89) ;  /* 0x000000010b347547 */ /* 0x000ff6000b800000 */
[----:B------:R-:W-:Y:S01]  /*4af0*/  UPLOP3.LUT UP0, UPT, UPT, UPT, UP2, 0x80, 0x8 ;  /* 0x000000000008789c */ /* 0x000fe20003f0f020 */
[----:B--2---:R-:W-:Y:S02]  /*4b00*/  HFMA2 R0, -RZ, RZ, 0, 5.9604644775390625e-08 ;  /* 0x00000001ff007431 */ /* 0x004fe400000001ff */
[----:B------:R-:W-:Y:S03]  /*4b10*/  IMAD.MOV.U32 R96, RZ, RZ, 0x1 ;  /* 0x00000001ff607424 */ /* 0x000fe600078e00ff */
[----:B------:R-:W-:Y:S05]  /*4b20*/  PLOP3.LUT P0, PT, PT, PT, UP0, 0x80, 0x8 ;  /* 0x000000000008781c */ /* 0x000fea0003f0f008 */
[----:B------:R-:W2:Y:S01]  /*4b30*/  @UP0 LDCU.64 UR10, c[0x0][0x888] ;  /* 0x00011100ff0a07ac */ /* 0x000ea20008000a00 */
[----:B------:R-:W-:Y:S07]  /*4b40*/  @UP0 UIMAD UR8, UR36, UR4, URZ ;  /* 0x00000004240802a4 */ /* 0x000fee000f8e02ff */
[----:B------:R-:W-:Y:S01]  /*4b50*/  @!P0 PRMT R96, R0, 0x7610, R96 ;  /* 0x0000761000608816 */ /* 0x000fe20000000060 */
[----:B--2---:R-:W-:Y:S03]  /*4b60*/  @UP0 UIMAD.WIDE UR10, UR8, 0x4, UR10 ;  /* 0x00000004080a08a5 */ /* 0x004fe6000f8e020a */
[----:B------:R-:W2:Y:S03]  /*4b70*/  @!UP0 LDCU UR8, c[0x0][0x880] ;  /* 0x00011000ff0887ac */ /* 0x000ea60008000800 */
[----:B------:R-:W-:Y:S01]  /*4b80*/  IMAD.U32 R8, RZ, RZ, UR10 ;  /* 0x0000000aff087e24 */ /* 0x000fe2000f8e00ff */
[----:B------:R-:W-:Y:S05]  /*4b90*/  MOV R9, UR11 ;  /* 0x0000000b00097c02 */ /* 0x000fea0008000f00 */
[----:B-----5:R3:W5:Y:S02]  /*4ba0*/  @P0 LDG.E R49, desc[UR46][R8.64] ;  /* 0x0000002e08310981 */ /* 0x020764000c1e1900 */
[----:B--23--:R-:W-:Y:S07]  /*4bb0*/  @!P0 IMAD.U32 R49, RZ, RZ, UR8 ;  /* 0x00000008ff318e24 */ /* 0x00cfee000f8e00ff */
.L_x_89:
[----:B-----5:R-:W-:Y:S01]  /*4bc0*/  @!P2 FSETP.EQ.AND P0, PT, R49, RZ, PT ;  /* 0x000000ff3100a20b */ /* 0x020fe20003f02000 */
[----:B------:R-:W-:Y:S01]  /*4bd0*/  @!UPT UIADD3 URZ, UPT, UPT, URZ, URZ, URZ ;  /* 0x000000fffffff290 */ /* 0x000fe2000fffe0ff */
[----:B------:R-:W-:Y:S11]  /*4be0*/  @!P2 BRA `(.L_x_90) ;  /* 0x000000000014a947 */ /* 0x000ff60003800000 */
[----:B------:R-:W-:Y:S02]  /*4bf0*/  LOP3.LUT P2, RZ, R96, 0xff, RZ, 0xc0, !PT ;  /* 0x000000ff60ff7812 */ /* 0x000fe4000784c0ff */
[----:B------:R-:W-:Y:S04]  /*4c00*/  PLOP3.LUT P0, PT, PT, PT, UP0, 0x80, 0x8 ;  /* 0x000000000008781c */ /* 0x000fe80003f0f008 */
[----:B------:R-:W-:Y:S07]  /*4c10*/  PLOP3.LUT P0, PT, P0, PT, PT, 0x8, 0x80 ;  /* 0x000000000080781c */ /* 0x000fee000070e170 */
[----:B------:R-:W-:Y:S11]  /*4c20*/  @P2 FSETP.EQ.AND P0, PT, R49, RZ, PT ;  /* 0x000000ff3100220b */ /* 0x000ff60003f02000 */
[----:B------:R-:W-:Y:S02]  /*4c30*/  @!UPT UIADD3 URZ, UPT, UPT, URZ, URZ, URZ ;  /* 0x000000fffffff290 */ /* 0x000fe4000fffe0ff */
.L_x_90:
[----:B------:R-:W3:Y:S01]  /*4c40*/  SYNCS.PHASECHK.TRANS64.TRYWAIT P2, [UR7+0x160], R14 ;  /* 0x0001600eff0075a7 */ /* 0x000ee20008041107 */
[----:B------:R-:W-:Y:S04]  /*4c50*/  ELECT P4, URZ, PT ;  /* 0x0000000000ff782f */ /* 0x000fe80003880000 */
[----:B------:R-:W-:Y:S11]  /*4c60*/  PLOP3.LUT P4, PT, P0, P4, PT, 0xf2, 0x2f ;  /* 0x00000000002f781c */ /* 0x000ff60000789e72 */
[----:B------:R-:W-:Y:S02]  /*4c70*/  @!UPT UIADD3 URZ, UPT, UPT, URZ, URZ, URZ ;  /* 0x000000fffffff290 */ /* 0x000fe4000fffe0ff */
[----:B-1----:R-:W-:Y:S05]  /*4c80*/  @!P4 IADD3 R8, P0, PT, R30, 0x580, RZ ;  /* 0x000005801e08c810 */ /* 0x002fea0007f1e0ff */
[----:B--2---:R-:W-:Y:S01]  /*4c90*/  @!P4 IMAD.X R2, RZ, RZ, R31, P0 ;  /* 0x000000ffff02c224 */ /* 0x004fe200000e061f */
[----:B---3--:R-:W-:Y:S07]  /*4ca0*/  @!P2 BRA `(.L_x_91) ;  /* 0x0000005800c0a947 */ /* 0x008fee0003800000 */
.L_x_204:
[----:B------:R-:W-:Y:S01]  /*4cb0*/  @!P4 R2UR UR8, R2 ;  /* 0x000000000208c2ca */ /* 0x000fe200000e0000 */
[----:B------:R-:W-:Y:S01]  /*4cc0*/  VOTEU.ALL UP1, P4 ;  /* 0x0000000000ff7886 */ /* 0x000fe20002020000 */
[----:B------:R-:W-:Y:S01]  /*4cd0*/  @!P4 R2UR UR9, R8 ;  /* 0x000000000809c2ca */ /* 0x000fe200000e0000 */
[----:B-1----:R-:W-:Y:S01]  /*4ce0*/  @!P4 IMAD.MOV.U32 R0, RZ, RZ, 0x1000 ;  /* 0x00001000ff00c424 */ /* 0x002fe200078e00ff */
[----:B------:R-:W-:Y:S01]  /*4cf0*/  UMOV UR10, 0x0 ;  /* 0x00000000000a7882 */ /* 0x000fe20000000000 */
[----:B------:R-:W-:Y:S01]  /*4d00*/  UMOV UR11, 0x10000000 ;  /* 0x10000000000b7882 */ /* 0x000fe20000000000 */
[----:B------:R-:W-:Y:S01]  /*4d10*/  @!UP1 UIADD3 UR32, UPT, UPT, UR7, 0x400, URZ ;  /* 0x0000040007209890 */ /* 0x000fe2000fffe0ff */
[----:B------:R-:W-:Y:S06]  /*4d20*/  VOTEU.ALL UP1, P4 ;  /* 0x0000000000ff7886 */ /* 0x000fec0002020000 */
[----:B------:R-:W-:Y:S01]  /*4d30*/  IMAD.U32 R9, RZ, RZ, UR8 ;  /* 0x00000008ff097e24 */ /* 0x000fe2000f8e00ff */
[----:B------:R-:W-:Y:S01]  /*4d40*/  UPRMT UR8, UR37, 0x654, UR33 ;  /* 0x0000065425087896 */ /* 0x000fe20008000021 */
[----:B------:R-:W-:Y:S03]  /*4d50*/  IMAD.U32 R8, RZ, RZ, UR9 ;  /* 0x00000009ff087e24 */ /* 0x000fe6000f8e00ff */
[----:B------:R-:W-:Y:S02]  /*4d60*/  @!P4 R2UR UR15, R9 ;  /* 0x00000000090fc2ca */ /* 0x000fe400000e0000 */
[----:B------:R-:W-:Y:S02]  /*4d70*/  @!P4 R2UR UR14, R8 ;  /* 0x00000000080ec2ca */ /* 0x000fe400000e0000 */
[----:B------:R-:W-:Y:S05]  /*4d80*/  @!P4 IADD3 R8, P0, PT, R30, 0x580, RZ ;  /* 0x000005801e08c810 */ /* 0x000fea0007f1e0ff */
[----:B------:R-:W-:Y:S06]  /*4d90*/  @!P4 IMAD.X R2, RZ, RZ, R31, P0 ;  /* 0x000000ffff02c224 */ /* 0x000fec00000e061f */
[----:B------:R1:W-:Y:S01]  /*4da0*/  @!UP1 UTMALDG.3D [UR32], [UR14], desc[UR10] ;  /* 0x00000a200e0095b4 */ /* 0x0003e20008011000 */
[----:B------:R1:W-:Y:S01]  /*4db0*/  @!P4 SYNCS.ARRIVE.TRANS64.RED.A0TR RZ, [UR7+0x140], R0 ;  /* 0x00014000ffffc9a7 */ /* 0x0003e20008300407 */
[----:B------:R-:W-:Y:S01]  /*4dc0*/  SYNCS.ARRIVE.TRANS64.RED.A1T0 RZ, [UR8], RZ ;  /* 0x000000ffffff79a7 */ /* 0x000fe20008100408 */
[----:B------:R-:W2:Y:S02]  /*4dd0*/  SYNCS.PHASECHK.TRANS64.TRYWAIT P2, [UR7+0x168], R14 ;  /* 0x0001680eff0075a7 */ /* 0x000ea40008041107 */
[----:B-12---:R-:W-:Y:S05]  /*4de0*/  @!P2 BRA `(.L_x_92) ;  /* 0x000000580088a947 */ /* 0x006fea0003800000 */
.L_x_206:
[----:B------:R-:W-:Y:S01]  /*4df0*/  @!P4 R2UR UR8, R2 ;  /* 0x000000000208c2ca */ /* 0x000fe200000e0000 */
[----:B------:R-:W-:Y:S01]  /*4e00*/  VOTEU.ALL UP1, P4 ;  /* 0x0000000000ff7886 */ /* 0x000fe20002020000 */
[----:B------:R-:W-:Y:S01]  /*4e10*/  @!P4 R2UR UR9, R8 ;  /* 0x000000000809c2ca */ /* 0x000fe200000e0000 */
[----:B-1----:R-:W-:Y:S01]  /*4e20*/  @!P4 IMAD.MOV.U32 R0, RZ, RZ, 0x1000 ;  /* 0x00001000ff00c424 */ /* 0x002fe200078e00ff */
[----:B------:R-:W-:Y:S01]  /*4e30*/  UMOV UR10, 0x0 ;  /* 0x00000000000a7882 */ /* 0x000fe20000000000 */
[----:B------:R-:W-:Y:S01]  /*4e40*/  UMOV UR11, 0x10000000 ;  /* 0x10000000000b7882 */ /* 0x000fe20000000000 */
[----:B------:R-:W-:Y:S02]  /*4e50*/  @!UP1 UIADD3 UR26, UPT, UPT, UR34, 0x40, URZ ;  /* 0x00000040221a9890 */ /* 0x000fe4000fffe0ff */
[----:B------:R-:W-:Y:S01]  /*4e60*/  @!UP1 UIADD3 UR24, UPT, UPT, UR7, 0x1400, URZ ;  /* 0x0000140007189890 */ /* 0x000fe2000fffe0ff */
[----:B------:R-:W-:Y:S01]  /*4e70*/  VOTEU.ALL UP1, P4 ;  /* 0x0000000000ff7886 */ /* 0x000fe20002020000 */
[----:B------:R-:W-:Y:S01]  /*4e80*/  UMOV UR27, UR35 ;  /* 0x00000023001b7c82 */ /* 0x000fe20008000000 */
[----:B------:R-:W-:Y:S02]  /*4e90*/  UMOV UR28, UR36 ;  /* 0x00000024001c7c82 */ /* 0x000fe40008000000 */
        /* <DEDUP_REMOVED lines=12> */
.L_x_208:
[----:B------:R-:W2:Y:S01]  /*4f60*/  LDC.64 R12, c[0x0][0xb18] ;  /* 0x0002c600ff0c7b82 */ /* 0x000ea20000000a00 */
[----:B------:R-:W-:Y:S01]  /*4f70*/  @!P4 R2UR UR8, R2 ;  /* 0x000000000208c2ca */ /* 0x000fe200000e0000 */
[----:B------:R-:W-:Y:S01]  /*4f80*/  VOTEU.ALL UP1, P4 ;  /* 0x0000000000ff7886 */ /* 0x000fe20002020000 */
[----:B------:R-:W-:Y:S01]  /*4f90*/  @!P4 R2UR UR9, R8 ;  /* 0x000000000809c2ca */ /* 0x000fe200000e0000 */
[----:B-1----:R-:W-:Y:S01]  /*4fa0*/  @!P4 IMAD.MOV.U32 R0, RZ, RZ, 0x1000 ;  /* 0x00001000ff00c424 */ /* 0x002fe200078e00ff */
[----:B------:R-:W-:Y:S03]  /*4fb0*/  UMOV UR10, 0x0 ;  /* 0x00000000000a7882 */ /* 0x000fe60000000000 */
[----:B------:R-:W1:Y:S01]  /*4fc0*/  @!P1 LDC R2, c[0x0][0xb0c] ;  /* 0x0002c300ff029b82 */ /* 0x000e620000000800 */
[----:B------:R-:W-:Y:S01]  /*4fd0*/  @!UP1 UIADD3 UR18, UPT, UPT, UR34, 0x80, URZ ;  /* 0x0000008022129890 */ /* 0x000fe2000fffe0ff */
[----:B------:R-:W-:Y:S01]  /*4fe0*/  @P3 SHF.R.U32.HI R26, RZ, 0x10, R21 ;  /* 0x00000010ff1a3819 */ /* 0x000fe20000011615 */
[----:B------:R-:W-:Y:S01]  /*4ff0*/  @!UP1 UIADD3 UR16, UPT, UPT, UR7, 0x2400, URZ ;  /* 0x0000240007109890 */ /* 0x000fe2000fffe0ff */
[----:B------:R-:W-:Y:S01]  /*5000*/  VIADD R28, R28, 0x1 ;  /* 0x000000011c1c7836 */ /* 0x000fe20000000000 */
[----:B------:R-:W-:Y:S01]  /*5010*/  VOTEU.ALL UP1, P4 ;  /* 0x0000000000ff7886 */ /* 0x000fe20002020000 */
[----:B------:R-:W-:Y:S01]  /*5020*/  UMOV UR11, 0x10000000 ;  /* 0x10000000000b7882 */ /* 0x000fe20000000000 */
[----:B------:R-:W-:Y:S01]  /*5030*/  UMOV UR19, UR35 ;  /* 0x0000002300137c82 */ /* 0x000fe20008000000 */
[----:B------:R-:W-:Y:S01]  /*5040*/  IMAD.U32 R9, RZ, RZ, UR8 ;  /* 0x00000008ff097e24 */ /* 0x000fe2000f8e00ff */
[----:B------:R-:W-:Y:S01]  /*5050*/  UMOV UR20, UR36 ;  /* 0x0000002400147c82 */ /* 0x000fe20008000000 */
[----:B------:R-:W-:Y:S01]  /*5060*/  IMAD.U32 R8, RZ, RZ, UR9 ;  /* 0x00000009ff087e24 */ /* 0x000fe2000f8e00ff */
[----:B------:R-:W-:Y:S02]  /*5070*/  UPRMT UR8, UR37, 0x654, UR17 ;  /* 0x0000065425087896 */ /* 0x000fe40008000011 */
[----:B------:R-:W-:Y:S02]  /*5080*/  @!P4 R2UR UR15, R9 ;  /* 0x00000000090fc2ca */ /* 0x000fe400000e0000 */
[----:B------:R-:W-:Y:S02]  /*5090*/  @!P4 R2UR UR14, R8 ;  /* 0x00000000080ec2ca */ /* 0x000fe400000e0000 */
[----:B------:R-:W3:Y:S11]  /*50a0*/  LDC.64 R8, c[0x0][0xb10] ;  /* 0x0002c400ff087b82 */ /* 0x000ef60000000a00 */
[----:B------:R1:W-:Y:S01]  /*50b0*/  @!UP1 UTMALDG.3D [UR16], [UR14], desc[UR10] ;  /* 0x00000a100e0095b4 */ /* 0x0003e20008011000 */
[----:B------:R5:W-:Y:S01]  /*50c0*/  @!P4 SYNCS.ARRIVE.TRANS64.RED.A0TR RZ, [UR7+0x150], R0 ;  /* 0x00015000ffffc9a7 */ /* 0x000be20008300407 */
[C---:B---3--:R-:W-:Y:S01]  /*50d0*/  @!P1 IMAD.HI.U32 R8, R11.reuse, R8, RZ ;  /* 0x000000080b089227 */ /* 0x048fe200078e00ff */
[----:B--2---:R-:W-:Y:S02]  /*50e0*/  @!P1 ISETP.NE.AND P0, PT, R12, 0x1, PT ;  /* 0x000000010c00980c */ /* 0x004fe40003f05270 */
[----:B-1----:R-:W-:Y:S01]  /*50f0*/  @!P1 ISETP.NE.AND P2, PT, R2, 0x1, PT ;  /* 0x000000010200980c */ /* 0x002fe20003f45270 */
[----:B------:R-:W-:Y:S01]  /*5100*/  SYNCS.ARRIVE.TRANS64.RED.A1T0 RZ, [UR8], RZ ;  /* 0x000000ffffff79a7 */ /* 0x000fe20008100408 */
[C---:B------:R-:W-:Y:S01]  /*5110*/  @!P1 IMAD.HI.U32 R13, R10.reuse, R13, RZ ;  /* 0x0000000d0a0d9227 */ /* 0x040fe200078e00ff */
[----:B------:R-:W-:Y:S04]  /*5120*/  @!P1 SHF.R.U32.HI R8, RZ, R9, R8 ;  /* 0x00000009ff089219 */ /* 0x000fe80000011608 */
[----:B------:R-:W-:Y:S01]  /*5130*/  @!P1 SEL R8, R11, R8, !P2 ;  /* 0x000000080b089207 */ /* 0x000fe20005000000 */
[----:B------:R-:W1:Y:S01]  /*5140*/  SYNCS.PHASECHK.TRANS64.TRYWAIT P5, [UR7+0x178], R14 ;  /* 0x0001780eff0075a7 */ /* 0x000e6200080a1107 */
[----:B-----5:R-:W2:Y:S02]  /*5150*/  @!P1 LDC R0, c[0x0][0xb20] ;  /* 0x0002c800ff009b82 */ /* 0x020ea40000000800 */
[----:B--2---:R-:W-:Y:S04]  /*5160*/  @!P1 SHF.R.U32.HI R0, RZ, R0, R13 ;  /* 0x00000000ff009219 */ /* 0x004fe8000001160d */
[----:B------:R-:W-:Y:S05]  /*5170*/  @!P1 SEL R9, R10, R0, !P0 ;  /* 0x000000000a099207 */ /* 0x000fea0004000000 */
[----:B------:R-:W-:Y:S02]  /*5180*/  @!P1 IMAD.IADD R0, R9, 0x1, -R8 ;  /* 0x0000000109009824 */ /* 0x000fe400078e0a08 */
[----:B------:R-:W-:Y:S02]  /*5190*/  @!P1 IMAD.IADD R8, R8, 0x1, -R9 ;  /* 0x0000000108089824 */ /* 0x000fe400078e0a09 */
[----:B------:R-:W-:Y:S02]  /*51a0*/  @!P1 IMAD R11, R0, R2, R11 ;  /* 0x00000002000b9224 */ /* 0x000fe400078e020b */
[----:B------:R-:W-:Y:S01]  /*51b0*/  @!P1 IMAD R10, R8, R12, R10 ;  /* 0x0000000c080a9224 */ /* 0x000fe200078e020a */
[----:B-1----:R-:W-:Y:S06]  /*51c0*/  @!P5 BRA `(.L_x_94) ;  /* 0x0000005400c0d947 */ /* 0x002fec0003800000 */
.L_x_210:
[----:B------:R-:W-:Y:S01]  /*51d0*/  @!P4 IADD3 R2, P0, PT, R30, 0x580, RZ ;  /* 0x000005801e02c810 */ /* 0x000fe20007f1e0ff */
[----:B------:R-:W-:Y:S01]  /*51e0*/  VOTEU.ALL UP1, P4 ;  /* 0x0000000000ff7886 */ /* 0x000fe20002020000 */
[----:B------:R-:W-:Y:S01]  /*51f0*/  UMOV UR18, 0x0 ;  /* 0x0000000000127882 */ /* 0x000fe20000000000 */
[----:B------:R-:W-:Y:S01]  /*5200*/  UMOV UR19, 0x10000000 ;  /* 0x1000000000137882 */ /* 0x000fe20000000000 */
[----:B------:R-:W-:Y:S01]  /*5210*/  @!P4 R2UR UR9, R2 ;  /* 0x000000000209c2ca */ /* 0x000fe200000e0000 */
[----:B-1----:R-:W-:Y:S01]  /*5220*/  @!P4 IMAD.X R0, RZ, RZ, R31, P0 ;  /* 0x000000ffff00c224 */ /* 0x002fe200000e061f */
[----:B------:R-:W-:Y:S01]  /*5230*/  @!UP1 UIADD3 UR10, UPT, UPT, UR34, 0xc0, URZ ;  /* 0x000000c0220a9890 */ /* 0x000fe2000fffe0ff */
[----:B------:R-:W-:Y:S01]  /*5240*/  ISETP.NE.AND P0, PT, R28, 0x2, PT ;  /* 0x000000021c00780c */ /* 0x000fe20003f05270 */
[----:B------:R-:W-:Y:S01]  /*5250*/  UMOV UR11, UR35 ;  /* 0x00000023000b7c82 */ /* 0x000fe20008000000 */
[----:B------:R-:W-:Y:S01]  /*5260*/  UMOV UR12, UR36 ;  /* 0x00000024000c7c82 */ /* 0x000fe20008000000 */
[----:B------:R-:W-:Y:S01]  /*5270*/  @!P4 R2UR UR8, R0 ;  /* 0x000000000008c2ca */ /* 0x000fe200000e0000 */
[----:B------:R-:W-:Y:S01]  /*5280*/  IMAD.IADD R14, R10, 0x1, R94 ;  /* 0x000000010a0e7824 */ /* 0x000fe200078e025e */
[----:B------:R-:W-:Y:S01]  /*5290*/  @P3 R2UR UR36, R26 ;  /* 0x000000001a2432ca */ /* 0x000fe200000e0000 */
[----:B------:R-:W-:Y:S01]  /*52a0*/  IMAD.IADD R15, R11, 0x1, R95 ;  /* 0x000000010b0f7824 */ /* 0x000fe200078e025f */
[----:B------:R-:W-:Y:S02]  /*52b0*/  SEL R0, RZ, 0x1, P0 ;  /* 0x00000001ff007807 */ /* 0x000fe40000000000 */
[----:B------:R-:W-:Y:S01]  /*52c0*/  LOP3.LUT R29, R29, 0x1, RZ, 0x3c, !PT ;  /* 0x000000011d1d7812 */ /* 0x000fe200078e3cff */
[----:B------:R-:W-:Y:S01]  /*52d0*/  IMAD.U32 R8, RZ, RZ, UR9 ;  /* 0x00000009ff087e24 */ /* 0x000fe2000f8e00ff */
[----:B------:R-:W-:Y:S01]  /*52e0*/  @!UP1 UIADD3 UR9, UPT, UPT, UR7, 0x158, URZ ;  /* 0x0000015807099890 */ /* 0x000fe2000fffe0ff */
[----:B------:R-:W-:Y:S02]  /*52f0*/  LOP3.LUT R27, R27, R0, RZ, 0x3c, !PT ;  /* 0x000000001b1b7212 */ /* 0x000fe400078e3cff */
[----:B------:R-:W-:Y:S02]  /*5300*/  SEL R28, R28, RZ, P0 ;  /* 0x000000ff1c1c7207 */ /* 0x000fe40000000000 */
[----:B------:R-:W-:Y:S01]  /*5310*/  IMAD.U32 R9, RZ, RZ, UR8 ;  /* 0x00000008ff097e24 */ /* 0x000fe2000f8e00ff */
[----:B------:R-:W-:Y:S01]  /*5320*/  @!P4 R2UR UR14, R8 ;  /* 0x00000000080ec2ca */ /* 0x000fe200000e0000 */
[----:B------:R-:W-:Y:S01]  /*5330*/  @!UP1 UIADD3 UR8, UPT, UPT, UR7, 0x3400, URZ ;  /* 0x0000340007089890 */ /* 0x000fe2000fffe0ff */
[----:B------:R-:W-:Y:S02]  /*5340*/  VOTEU.ALL UP1, P4 ;  /* 0x0000000000ff7886 */ /* 0x000fe40002020000 */
[----:B------:R-:W-:Y:S11]  /*5350*/  @!P4 R2UR UR15, R9 ;  /* 0x00000000090fc2ca */ /* 0x000ff600000e0000 */
[----:B------:R-:W-:Y:S02]  /*5360*/  @!UPT UIADD3 URZ, UPT, UPT, URZ, URZ, URZ ;  /* 0x000000fffffff290 */ /* 0x000fe4000fffe0ff */
[----:B------:R2:W-:Y:S01]  /*5370*/  @!UP1 UTMALDG.3D [UR8], [UR14], desc[UR18] ;  /* 0x000012080e0095b4 */ /* 0x0005e20008011000 */
[----:B------:R2:W-:Y:S01]  /*5380*/  @!P4 SYNCS.ARRIVE.TRANS64.RED.A0TR RZ, [UR7+0x158], R25 ;  /* 0x00015819ffffc9a7 */ /* 0x0005e20008300407 */
[----:B------:R-:W-:Y:S01]  /*5390*/  UPLOP3.LUT UP1, UPT, UPT, UPT, UPT, 0x80, 0x8 ;  /* 0x000000000008789c */ /* 0x000fe20003f2f070 */
[----:B------:R-:W-:Y:S01]  /*53a0*/  SYNCS.ARRIVE.TRANS64.RED.A1T0 RZ, [UR13], RZ ;  /* 0x000000ffffff79a7 */ /* 0x000fe2000810040d */
[----:B------:R-:W-:Y:S09]  /*53b0*/  @P3 BRA `(.L_x_95) ;  /* 0xfffffff000a03947 */ /* 0x000ff2000383ffff */
[----:B------:R-:W-:-:S04]  /*53c0*/  SHF.L.U32 R2, R29, 0x1f, RZ ;  /* 0x0000001f1d027819 */ /* 0x000fc800000006ff */
[----:B------:R-:W1:Y:S02]  /*53d0*/  SYNCS.PHASECHK.TRANS64.TRYWAIT P0, [UR7+0x160], R2 ;  /* 0x00016002ff0075a7 */ /* 0x000e640008001107 */
[----:B-1----:R-:W-:Y:S05]  /*53e0*/  @!P0 BRA `(.L_x_96) ;  /* 0x0000005400508947 */ /* 0x002fea0003800000 */
.L_x_212:
[----:B------:R-:W3:Y:S02]  /*53f0*/  SYNCS.PHASECHK.TRANS64.TRYWAIT P0, [UR7+0x168], R2 ;  /* 0x00016802ff0075a7 */ /* 0x000ee40008001107 */
[----:B---3--:R-:W-:Y:S05]  /*5400*/  @!P0 BRA `(.L_x_97) ;  /* 0x0000005400608947 */ /* 0x008fea0003800000 */
.L_x_214:
[----:B------:R-:W3:Y:S02]  /*5410*/  SYNCS.PHASECHK.TRANS64.TRYWAIT P0, [UR7+0x170], R2 ;  /* 0x00017002ff0075a7 */ /* 0x000ee40008001107 */
[----:B---3--:R-:W-:Y:S05]  /*5420*/  @!P0 BRA `(.L_x_98) ;  /* 0x0000005400708947 */ /* 0x008fea0003800000 */
.L_x_216:
[----:B-1----:R-:W-:-:S07]  /*5430*/  MOV R0, UR7 ;  /* 0x0000000700007c02 */ /* 0x002fce0008000f00 */
.L_x_99:
[----:B-1----:R-:W-:-:S04]  /*5440*/  SHF.L.U32 R2, R29, 0x1f, RZ ;  /* 0x0000001f1d027819 */ /* 0x002fc800000006ff */
[----:B------:R1:W3:Y:S03]  /*5450*/  SYNCS.PHASECHK.TRANS64.TRYWAIT P0, [R0+URZ+0x178], R2 ;  /* 0x00017802000075a7 */ /* 0x0002e600080011ff */
[----:B---3--:R-:W-:Y:S05]  /*5460*/  @!P0 NANOSLEEP.SYNCS 0x989680 ;  /* 0x009896800000895d */ /* 0x008fea0003900000 */
[----:B------:R-:W3:Y:S02]  /*5470*/  @!P0 SYNCS.PHASECHK.TRANS64 P0, [R0+URZ+0x178], R2 ;  /* 0x00017802000085a7 */ /* 0x000ee400080010ff */
[----:B--23--:R-:W-:Y:S05]  /*5480*/  @P0 EXIT ;  /* 0x000000000000094d */ /* 0x00cfea0003800000 */
[----:B------:R-:W-:Y:S05]  /*5490*/  BRA `(.L_x_99) ;  /* 0xfffffffc00e87947 */ /* 0x000fea000383ffff */
.L_x_84:
[----:B------:R-:W-:-:S06]  /*54a0*/  UISETP.GE.AND UP1, UPT, UR8, 0x4, UPT ;  /* 0x000000040800788c */ /* 0x000fcc000bf26270 */
[----:B------:R-:W-:-:S13]  /*54b0*/  PLOP3.LUT P0, PT, PT, PT, UP1, 0x80, 0x8 ;  /* 0x000000000008781c */ /* 0x000fda0003f0f018 */
[----:B------:R-:W-:Y:S05]  /*54c0*/  @!P0 EXIT ;  /* 0x000000000000894d */ /* 0x000fea0003800000 */
[----:B------:R-:W-:Y:S01]  /*54d0*/  BAR.SYNC.DEFER_BLOCKING 0x6, 0xa0 ;  /* 0x0182800000007b1d */ /* 0x000fe20000010000 */
[C---:B------:R-:W-:Y:S01]  /*54e0*/  IMAD.SHL.U32 R3, R108.reuse, 0x40, RZ ;  /* 0x000000406c037824 */ /* 0x040fe200078e00ff */
[C---:B------:R-:W-:Y:S01]  /*54f0*/  LOP3.LUT R110, R108.reuse, 0x60, RZ, 0xc0, !PT ;  /* 0x000000606c6e7812 */ /* 0x040fe200078ec0ff */
[C---:B------:R-:W-:Y:S01]  /*5500*/  IMAD.SHL.U32 R100, R108.reuse, 0x20, RZ ;  /* 0x000000206c647824 */ /* 0x040fe200078e00ff */
[----:B------:R-:W-:Y:S01]  /*5510*/  CS2R R106, SRZ ;  /* 0x00000000006a7805 */ /* 0x000fe2000001ff00 */
[C---:B------:R-:W-:Y:S01]  /*5520*/  IMAD.SHL.U32 R4, R108.reuse, 0x2, RZ ;  /* 0x000000026c047824 */ /* 0x040fe200078e00ff */
[----:B------:R-:W-:Y:S02]  /*5530*/  UMOV UR49, 0x400 ;  /* 0x0000040000317882 */ /* 0x000fe40000000000 */
[----:B------:R-:W1:Y:S01]  /*5540*/  LDC R99, c[0x0][0x370] ;  /* 0x0000dc00ff637b82 */ /* 0x000e620000000800 */
[----:B------:R-:W-:Y:S01]  /*5550*/  ULEA UR49, UR37, UR49, 0x18 ;  /* 0x0000003125317291 */ /* 0x000fe2000f8ec0ff */
[----:B------:R-:W-:Y:S01]  /*5560*/  LOP3.LUT R2, R3, 0x180, RZ, 0xc0, !PT ;  /* 0x0000018003027812 */ /* 0x000fe200078ec0ff */
[----:B------:R-:W-:Y:S01]  /*5570*/  IMAD.U32 R46, R108, 0x10000, RZ ;  /* 0x000100006c2e7824 */ /* 0x000fe200078e00ff */
[----:B------:R-:W-:Y:S01]  /*5580*/  LOP3.LUT R100, R100, 0xc00, RZ, 0xc0, !PT ;  /* 0x00000c0064647812 */ /* 0x000fe200078ec0ff */
[----:B------:R-:W-:Y:S01]  /*5590*/  UIADD3 UR4, UPT, UPT, UR49, 0x4400, URZ ;  /* 0x0000440031047890 */ /* 0x000fe2000fffe0ff */
[----:B------:R-:W-:Y:S01]  /*55a0*/  LOP3.LUT R4, R2, 0x20, R4, 0xf8, !PT ;  /* 0x0000002002047812 */ /* 0x000fe200078ef804 */
[----:B------:R-:W-:Y:S01]  /*55b0*/  IMAD.SHL.U32 R2, R108, 0x8, RZ ;  /* 0x000000086c027824 */ /* 0x000fe200078e00ff */
[----:B------:R-:W2:Y:S01]  /*55c0*/  LDC R42, c[0x0][0xb0c] ;  /* 0x0002c300ff2a7b82 */ /* 0x000ea20000000800 */
[----:B------:R-:W-:Y:S01]  /*55d0*/  LOP3.LUT R100, R100, 0x40, R3, 0xf8, !PT ;  /* 0x0000004064647812 */ /* 0x000fe200078ef803 */
[----:B------:R-:W-:Y:S01]  /*55e0*/  IMAD.MOV.U32 R45, RZ, RZ, RZ ;  /* 0x000000ffff2d7224 */ /* 0x000fe200078e00ff */
[----:B------:R-:W-:Y:S01]  /*55f0*/  LOP3.LUT R46, R46, 0x600000, RZ, 0xc0, !PT ;  /* 0x006000002e2e7812 */ /* 0x000fe200078ec0ff */
[----:B------:R-:W-:Y:S01]  /*5600*/  IMAD.MOV.U32 R112, RZ, RZ, RZ ;  /* 0x000000ffff707224 */ /* 0x000fe200078e00ff */
[----:B------:R-:W-:-:S02]  /*5610*/  LOP3.LUT R108, R108, 0x2, RZ, 0xc0, !PT ;  /* 0x000000026c6c7812 */ /* 0x000fc400078ec0ff */
[----:B------:R-:W-:Y:S02]  /*5620*/  CS2R R104, SRZ ;  /* 0x0000000000687805 */ /* 0x000fe4000001ff00 */
[----:B------:R-:W-:Y:S01]  /*5630*/  LOP3.LUT R2, R4, 0x30, R2, 0x78, !PT ;  /* 0x0000003004027812 */ /* 0x000fe200078e7802 */
[----:B------:R-:W4:Y:S01]  /*5640*/  LDC R97, c[0x0][0xb20] ;  /* 0x0002c800ff617b82 */ /* 0x000f220000000800 */
[----:B------:R-:W3:Y:S01]  /*5650*/  LDS R0, [UR49+0x240] ;  /* 0x00024031ff007984 */ /* 0x000ee20008000800 */
[----:B------:R-:W-:Y:S01]  /*5660*/  LOP3.LUT R100, R100, 0x200, R3, 0xf8, !PT ;  /* 0x0000020064647812 */ /* 0x000fe200078ef803 */
[----:B------:R-:W-:Y:S01]  /*5670*/  IMAD.MOV R102, RZ, RZ, -R108 ;  /* 0x000000ffff667224 */ /* 0x000fe200078e0a6c */
[----:B------:R-:W1:Y:S01]  /*5680*/  LDCU.64 UR52, c[0x0][0x348] ;  /* 0x00006900ff3477ac */ /* 0x000e620008000a00 */
[----:B------:R-:W-:Y:S01]  /*5690*/  IMAD.U32 R109, RZ, RZ, UR4 ;  /* 0x00000004ff6d7e24 */ /* 0x000fe2000f8e00ff */
[----:B------:R-:W-:Y:S02]  /*56a0*/  LOP3.LUT R100, R100, R2, RZ, 0xfc, !PT ;  /* 0x0000000264647212 */ /* 0x000fe400078efcff */
[----:B------:R-:W1:Y:S01]  /*56b0*/  LDC R41, c[0x0][0xb30] ;  /* 0x0002cc00ff297b82 */ /* 0x000e620000000800 */
[----:B------:R-:W1:Y:S01]  /*56c0*/  LDCU.64 UR38, c[0x0][0x888] ;  /* 0x00011100ff2677ac */ /* 0x000e620008000a00 */
[----:B------:R-:W1:Y:S06]  /*56d0*/  LDCU.64 UR44, c[0x0][0x890] ;  /* 0x00011200ff2c77ac */ /* 0x000e6c0008000a00 */
[----:B------:R-:W1:Y:S01]  /*56e0*/  LDC.64 R92, c[0x0][0xb10] ;  /* 0x0002c400ff5c7b82 */ /* 0x000e620000000a00 */
[----:B------:R-:W-:-:S07]  /*56f0*/  UIADD3 UR48, UPT, UPT, UR49, 0x400, URZ ;  /* 0x0000040031307890 */ /* 0x000fce000fffe0ff */
[----:B------:R-:W1:Y:S08]  /*5700*/  LDC.64 R38, c[0x0][0xb18] ;  /* 0x0002c600ff267b82 */ /* 0x000e700000000a00 */
[----:B------:R-:W1:Y:S08]  /*5710*/  LDC.64 R36, c[0x0][0xb28] ;  /* 0x0002ca00ff247b82 */ /* 0x000e700000000a00 */
[----:B------:R-:W1:Y:S01]  /*5720*/  LDC.64 R90, c[0x0][0x8b0] ;  /* 0x00022c00ff5a7b82 */ /* 0x000e620000000a00 */
[----:B---3--:R-:W-:-:S07]  /*5730*/  IMAD.IADD R46, R0, 0x1, R46 ;  /* 0x00000001002e7824 */ /* 0x008fce00078e022e */
[----:B------:R-:W3:Y:S08]  /*5740*/  LDC.64 R88, c[0x0][0x8a8] ;  /* 0x00022a00ff587b82 */ /* 0x000ef00000000a00 */
[----:B--2-4-:R-:W1:Y:S02]  /*5750*/  LDC R98, c[0x0][0x374] ;  /* 0x0000dd00ff627b82 */ /* 0x014e640000000800 */
.L_x_141:
[----:B------:R-:W-:Y:S02]  /*5760*/  LEA R0, R112, UR49, 0x3 ;  /* 0x0000003170007c11 */ /* 0x000fe4000f8e18ff */
[----:B------:R-:W-:Y:S02]  /*5770*/  SHF.L.U32 R2, R106, 0x1f, RZ ;  /* 0x0000001f6a027819 */ /* 0x000fe400000006ff */
[----:B------:R-:W-:Y:S02]  /*5780*/  LEA R16, R112, UR49, 0x4 ;  /* 0x0000003170107c11 */ /* 0x000fe4000f8e20ff */
[----:B------:R-:W2:Y:S02]  /*5790*/  SYNCS.PHASECHK.TRANS64.TRYWAIT P0, [R0+URZ+0x190], R2 ;  /* 0x00019002000075a7 */ /* 0x000ea400080011ff */
[----:B-12---:R-:W-:Y:S05]  /*57a0*/  @!P0 BRA `(.L_x_100) ;  /* 0x0000005000a88947 */ /* 0x006fea0003800000 */
.L_x_217:
[----:B------:R-:W4:Y:S01]  /*57b0*/  LDC.64 R10, c[0x0][0xb10] ;  /* 0x0002c400ff0a7b82 */ /* 0x000f220000000a00 */
[----:B------:R-:W3:Y:S01]  /*57c0*/  LDS.128 R16, [R16+0x220] ;  /* 0x0002200010107984 */ /* 0x000ee20000000c00 */
[----:B-1----:R-:W-:Y:S01]  /*57d0*/  ISETP.NE.AND P1, PT, R41, 0x1, PT ;  /* 0x000000012900780c */ /* 0x002fe20003f25270 */
[----:B--2---:R-:W-:Y:S01]  /*57e0*/  VIADD R0, R0, 0x1a0 ;  /* 0x000001a000007836 */ /* 0x004fe20000000000 */
[----:B------:R-:W-:Y:S04]  /*57f0*/  ISETP.GE.AND P0, PT, R40, 0x1, PT ;  /* 0x000000012800780c */ /* 0x000fe80003f06270 */
[----:B------:R-:W1:Y:S01]  /*5800*/  LDC.64 R8, c[0x0][0xb18] ;  /* 0x0002c600ff087b82 */ /* 0x000e620000000a00 */
[----:B------:R-:W-:Y:S01]  /*5810*/  PRMT R0, RZ, 0x654, R0 ;  /* 0x00000654ff007816 */ /* 0x000fe20000000000 */
[----:B------:R-:W-:Y:S01]  /*5820*/  @!PT LDS RZ, [RZ] ;  /* 0x00000000fffff984 */ /* 0x000fe20000000800 */
[----:B------:R-:W-:Y:S01]  /*5830*/  @!PT LDS RZ, [RZ] ;  /* 0x00000000fffff984 */ /* 0x000fe20000000800 */
[----:B------:R-:W-:Y:S01]  /*5840*/  @!PT LDS RZ, [RZ] ;  /* 0x00000000fffff984 */ /* 0x000fe20000000800 */
[----:B------:R-:W-:Y:S01]  /*5850*/  @!PT LDS RZ, [RZ] ;  /* 0x00000000fffff984 */ /* 0x000fe20000000800 */
[----:B------:R2:W-:Y:S06]  /*5860*/  MEMBAR.ALL.CTA ;  /* 0x0000000000007992 */ /* 0x0005ec0000008000 */
[----:B--2---:R-:W2:Y:S01]  /*5870*/  FENCE.VIEW.ASYNC.S ;  /* 0x00000000000073c6 */ /* 0x004ea20000000000 */
[----:B------:R-:W1:Y:S08]  /*5880*/  @!P1 LDC R12, c[0x0][0xb20] ;  /* 0x0002c800ff0c9b82 */ /* 0x000e700000000800 */
[----:B------:R-:W1:Y:S01]  /*5890*/  @!P1 LDC R7, c[0x0][0xb0c] ;  /* 0x0002c300ff079b82 */ /* 0x000e620000000800 */
[----:B--2---:R2:W-:Y:S01]  /*58a0*/  SYNCS.ARRIVE.TRANS64.RED.A1T0 RZ, [R0+URZ], RZ ;  /* 0x000000ff00ff79a7 */ /* 0x0045e200081004ff */
[----:B---3--:R-:W-:Y:S04]  /*58b0*/  LOP3.LUT P4, RZ, R18, 0x1, RZ, 0xc0, !PT ;  /* 0x0000000112ff7812 */ /* 0x008fe8000788c0ff */
[----:B------:R-:W-:Y:S09]  /*58c0*/  P2R R111, PR, RZ, 0x10 ;  /* 0x00000010ff6f7803 */ /* 0x000ff20000000000 */
[----:B------:R-:W-:Y:S02]  /*58d0*/  @P4 MOV R44, R16 ;  /* 0x00000010002c4202 */ /* 0x000fe40000000f00 */
[----:B------:R-:W-:Y:S01]  /*58e0*/  @P4 LOP3.LUT R43, R17, 0xffff, RZ, 0xc0, !PT ;  /* 0x0000ffff112b4812 */ /* 0x000fe200078ec0ff */
[----:B--2-4-:R-:W-:Y:S06]  /*58f0*/  @!P0 BRA `(.L_x_101) ;  /* 0x0000000000a48947 */ /* 0x014fec0003800000 */
[----:B------:R-:W-:Y:S01]  /*5900*/  IMAD.HI.U32 R0, R98, R39, RZ ;  /* 0x0000002762007227 */ /* 0x000fe200078e00ff */
[----:B------:R-:W-:Y:S02]  /*5910*/  ISETP.NE.AND P0, PT, R38, 0x1, PT ;  /* 0x000000012600780c */ /* 0x000fe40003f05270 */
[----:B------:R-:W-:Y:S01]  /*5920*/  ISETP.NE.AND P2, PT, R40, 0x1, PT ;  /* 0x000000012800780c */ /* 0x000fe20003f45270 */
[----:B------:R-:W-:Y:S01]  /*5930*/  IMAD.HI.U32 R4, R99, R92, RZ ;  /* 0x0000005c63047227 */ /* 0x000fe200078e00ff */
[----:B------:R-:W-:Y:S02]  /*5940*/  SHF.R.U32.HI R0, RZ, R97, R0 ;  /* 0x00000061ff007219 */ /* 0x000fe40000011600 */
[----:B------:R-:W-:Y:S01]  /*5950*/  ISETP.NE.AND P3, PT, R42, 0x1, PT ;  /* 0x000000012a00780c */ /* 0x000fe20003f65270 */
[----:B------:R-:W-:Y:S01]  /*5960*/  IMAD.HI.U32 R6, R43, R39, RZ ;  /* 0x000000272b067227 */ /* 0x000fe200078e00ff */
[-C--:B------:R-:W-:Y:S02]  /*5970*/  SHF.R.U32.HI R4, RZ, R93.reuse, R4 ;  /* 0x0000005dff047219 */ /* 0x080fe40000011604 */
[----:B------:R-:W-:Y:S01]  /*5980*/  SEL R0, R98, R0, !P0 ;  /* 0x0000000062007207 */ /* 0x000fe20004000000 */
[----:B------:R-:W-:Y:S01]  /*5990*/  IMAD.HI.U32 R5, R44, R92, RZ ;  /* 0x0000005c2c057227 */ /* 0x000fe200078e00ff */
[----:B------:R-:W-:Y:S03]  /*59a0*/  SEL R4, R99, R4, !P3 ;  /* 0x0000000463047207 */ /* 0x000fe60005800000 */
[-C--:B------:R-:W-:Y:S01]  /*59b0*/  IMAD.HI.U32 R3, R0, R36.reuse, RZ ;  /* 0x0000002400037227 */ /* 0x080fe200078e00ff */
[----:B------:R-:W-:Y:S03]  /*59c0*/  SHF.R.U32.HI R5, RZ, R93, R5 ;  /* 0x0000005dff057219 */ /* 0x000fe60000011605 */
[----:B------:R-:W-:Y:S01]  /*59d0*/  IMAD.HI.U32 R2, R4, R36, RZ ;  /* 0x0000002404027227 */ /* 0x000fe200078e00ff */
[----:B------:R-:W-:Y:S02]  /*59e0*/  @P2 SHF.R.U32.HI R0, RZ, R37, R3 ;  /* 0x00000025ff002219 */ /* 0x000fe40000011603 */
[----:B------:R-:W-:Y:S02]  /*59f0*/  SHF.R.U32.HI R3, RZ, R97, R6 ;  /* 0x00000061ff037219 */ /* 0x000fe40000011606 */
[----:B------:R-:W-:Y:S01]  /*5a00*/  @P2 SHF.R.U32.HI R4, RZ, R37, R2 ;  /* 0x00000025ff042219 */ /* 0x000fe20000011602 */
[----:B------:R-:W-:Y:S01]  /*5a10*/  IMAD R0, R40, R0, RZ ;  /* 0x0000000028007224 */ /* 0x000fe200078e02ff */
[----:B------:R-:W-:Y:S02]  /*5a20*/  SEL R3, R43, R3, !P0 ;  /* 0x000000032b037207 */ /* 0x000fe40004000000 */
[----:B------:R-:W-:Y:S01]  /*5a30*/  SEL R2, R44, R5, !P3 ;  /* 0x000000052c027207 */ /* 0x000fe20005800000 */
[----:B------:R-:W-:Y:S01]  /*5a40*/  IMAD R5, R40, R4, RZ ;  /* 0x0000000428057224 */ /* 0x000fe200078e02ff */
[C---:B------:R-:W-:Y:S01]  /*5a50*/  ISETP.GE.AND P0, PT, R3.reuse, R0, PT ;  /* 0x000000000300720c */ /* 0x040fe20003f06270 */
[C---:B------:R-:W-:Y:S03]  /*5a60*/  IMAD.HI.U32 R0, R3.reuse, R36, RZ ;  /* 0x0000002403007227 */ /* 0x040fe600078e00ff */
[C---:B------:R-:W-:Y:S02]  /*5a70*/  ISETP.GE.OR P0, PT, R2.reuse, R5, P0 ;  /* 0x000000050200720c */ /* 0x040fe40000706670 */
[----:B------:R-:W-:Y:S04]  /*5a80*/  SHF.R.U32.HI R0, RZ, R37, R0 ;  /* 0x00000025ff007219 */ /* 0x000fe80000011600 */
[C---:B------:R-:W-:Y:S05]  /*5a90*/  SEL R6, R3.reuse, R0, !P2 ;  /* 0x0000000003067207 */ /* 0x040fea0005000000 */
        /* <DEDUP_REMOVED lines=14> */
[----:B------:R-:W-:Y:S07]  /*5b80*/  IMAD R43, R3, R38, R43 ;  /* 0x00000026032b7224 */ /* 0x000fee00078e022b */
.L_x_101:
[----:B-1----:R-:W-:Y:S01]  /*5b90*/  @!P1 ISETP.NE.AND P0, PT, R8, 0x1, PT ;  /* 0x000000010800980c */ /* 0x002fe20003f05270 */
[----:B------:R-:W-:Y:S01]  /*5ba0*/  @!P1 IMAD.HI.U32 R0, R44, R10, RZ ;  /* 0x0000000a2c009227 */ /* 0x000fe200078e00ff */
[----:B------:R-:W-:Y:S01]  /*5bb0*/  @!P1 ISETP.NE.AND P2, PT, R7, 0x1, PT ;  /* 0x000000010700980c */ /* 0x000fe20003f45270 */
[----:B------:R-:W-:Y:S01]  /*5bc0*/  ULOP3.LUT UP0, URZ, UR48, 0x1b0, URZ, 0xc0, !UPT ;  /* 0x000001b030ff7892 */ /* 0x000fe2000f80c0ff */
[----:B------:R-:W-:Y:S01]  /*5bd0*/  R2UR UR42, R15 ;  /* 0x000000000f2a72ca */ /* 0x000fe200000e0000 */
[C---:B------:R-:W-:Y:S01]  /*5be0*/  @!P1 IMAD.HI.U32 R2, R43.reuse, R9, RZ ;  /* 0x000000092b029227 */ /* 0x040fe200078e00ff */
[----:B------:R-:W-:Y:S02]  /*5bf0*/  @!P1 SHF.R.U32.HI R0, RZ, R11, R0 ;  /* 0x0000000bff009219 */ /* 0x000fe40000011600 */
[----:B------:R-:W-:Y:S01]  /*5c00*/  R2UR UR41, R14 ;  /* 0x000000000e2972ca */ /* 0x000fe200000e0000 */
[----:B------:R-:W-:Y:S01]  /*5c10*/  VIADD R112, R112, 0x1 ;  /* 0x0000000170707836 */ /* 0x000fe20000000000 */
[----:B------:R-:W-:Y:S02]  /*5c20*/  @!P1 SHF.R.U32.HI R2, RZ, R12, R2 ;  /* 0x0000000cff029219 */ /* 0x000fe40000011602 */
[----:B------:R-:W-:Y:S02]  /*5c30*/  @!P1 SEL R3, R44, R0, !P2 ;  /* 0x000000002c039207 */ /* 0x000fe40005000000 */
[----:B------:R-:W-:Y:S02]  /*5c40*/  @!P1 SEL R2, R43, R2, !P0 ;  /* 0x000000022b029207 */ /* 0x000fe40004000000 */
[----:B------:R-:W-:Y:S01]  /*5c50*/  @P4 SHF.R.U32.HI R103, RZ, 0x10, R17 ;  /* 0x00000010ff674819 */ /* 0x000fe20000011611 */
[----:B------:R-:W-:Y:S02]  /*5c60*/  USHF.L.U32 UR42, UR42, 0x6, URZ ;  /* 0x000000062a2a7899 */ /* 0x000fe400080006ff */
[----:B------:R-:W-:Y:S02]  /*5c70*/  @!P1 IMAD.IADD R0, R2, 0x1, -R3 ;  /* 0x0000000102009824 */ /* 0x000fe400078e0a03 */
[----:B------:R-:W-:Y:S01]  /*5c80*/  @!P1 IMAD.IADD R2, R3, 0x1, -R2 ;  /* 0x0000000103029824 */ /* 0x000fe200078e0a02 */
[----:B------:R-:W-:Y:S01]  /*5c90*/  USHF.L.U32 UR41, UR41, 0x8, URZ ;  /* 0x0000000829297899 */ /* 0x000fe200080006ff */
[----:B------:R-:W-:Y:S02]  /*5ca0*/  @!P1 IMAD R44, R0, R7, R44 ;  /* 0x00000007002c9224 */ /* 0x000fe400078e022c */
[----:B------:R-:W-:Y:S01]  /*5cb0*/  @!P1 IMAD R43, R2, R8, R43 ;  /* 0x00000008022b9224 */ /* 0x000fe200078e022b */
[----:B------:R-:W-:Y:S08]  /*5cc0*/  BRA.U !UP0, `(.L_x_102) ;  /* 0x0000000108407547 */ /* 0x000ff0000b800000 */
[----:B------:R-:W1:Y:S01]  /*5cd0*/  LDCU.64 UR8, c[0x4][0x88] ;  /* 0x01001100ff0877ac */ /* 0x000e620008000a00 */
[----:B------:R-:W-:Y:S01]  /*5ce0*/  MOV R3, 0x0 ;  /* 0x0000000000037802 */ /* 0x000fe20000000f00 */
[----:B------:R-:W-:Y:S02]  /*5cf0*/  HFMA2 R12, -RZ, RZ, 0, 5.9604644775390625e-08 ;  /* 0x00000001ff0c7431 */ /* 0x000fe400000001ff */
[----:B------:R-:W-:Y:S02]  /*5d00*/  IMAD.MOV.U32 R8, RZ, RZ, 0x70 ;  /* 0x00000070ff087424 */ /* 0x000fe400078e00ff */
[----:B------:R-:W-:Y:S01]  /*5d10*/  IMAD.MOV.U32 R13, RZ, RZ, RZ ;  /* 0x000000ffff0d7224 */ /* 0x000fe200078e00ff */
[----:B------:R-:W2:Y:S01]  /*5d20*/  LDCU.64 UR6, c[0x4][0x90] ;  /* 0x01001200ff0677ac */ /* 0x000ea20008000a00 */
[----:B------:R-:W3:Y:S01]  /*5d30*/  LDC.64 R2, c[0x4][R3] ;  /* 0x0100000003027b82 */ /* 0x000ee20000000a00 */
[----:B------:R-:W4:Y:S01]  /*5d40*/  LDCU.64 UR4, c[0x4][0x8] ;  /* 0x01000100ff0477ac */ /* 0x000f220008000a00 */
[----:B-1----:R-:W-:Y:S01]  /*5d50*/  MOV R5, UR9 ;  /* 0x0000000900057c02 */ /* 0x002fe20008000f00 */
[----:B------:R-:W-:Y:S01]  /*5d60*/  IMAD.U32 R4, RZ, RZ, UR8 ;  /* 0x00000008ff047e24 */ /* 0x000fe2000f8e00ff */
[----:B--2---:R-:W-:Y:S01]  /*5d70*/  MOV R7, UR7 ;  /* 0x0000000700077c02 */ /* 0x004fe20008000f00 */
[----:B------:R-:W-:Y:S01]  /*5d80*/  IMAD.U32 R6, RZ, RZ, UR6 ;  /* 0x00000006ff067e24 */ /* 0x000fe2000f8e00ff */
[----:B----4-:R-:W-:Y:S01]  /*5d90*/  MOV R11, UR5 ;  /* 0x00000005000b7c02 */ /* 0x010fe20008000f00 */
[----:B------:R-:W-:Y:S02]  /*5da0*/  IMAD.U32 R10, RZ, RZ, UR4 ;  /* 0x00000004ff0a7e24 */ /* 0x000fe4000f8e00ff */
[----:B------:R-:W-:Y:S07]  /*5db0*/  LEPC R20, `(.L_x_102) ;  /* 0x000000001014794e */ /* 0x000fee0000000000 */
[----:B---3-5:R-:W-:Y:S05]  /*5dc0*/  CALL.ABS.NOINC R2 ;  /* 0x0000000002007343 */ /* 0x028fea0003c00000 */
.L_x_102:
[----:B------:R-:W-:Y:S01]  /*5dd0*/  LOP3.LUT P0, RZ, R109, 0x1b0, RZ, 0xc0, !PT ;  /* 0x000001b06dff7812 */ /* 0x000fe2000780c0ff */
[----:B------:R-:W-:Y:S11]  /*5de0*/  BSSY.RECONVERGENT B6, `(.L_x_103) ;  /* 0x0000013000067945 */ /* 0x000ff60003800200 */
[----:B------:R-:W-:Y:S01]  /*5df0*/  @!UPT UIADD3 URZ, UPT, UPT, URZ, URZ, URZ ;  /* 0x000000fffffff290 */ /* 0x000fe2000fffe0ff */
[----:B------:R-:W-:Y:S05]  /*5e00*/  @!P0 BRA `(.L_x_104) ;  /* 0x0000000000408947 */ /* 0x000fea0003800000 */
        /* <DEDUP_REMOVED lines=16> */
.L_x_104:
[----:B------:R-:W-:Y:S05]  /*5f10*/  BSYNC.RECONVERGENT B6 ;  /* 0x0000000000067941 */ /* 0x000fea0003800200 */
.L_x_103:
[----:B------:R-:W-:Y:S01]  /*5f20*/  ISETP.NE.U32.AND P4, PT, R90, RZ, PT ;  /* 0x000000ff5a00720c */ /* 0x000fe20003f85070 */
[----:B------:R-:W-:Y:S01]  /*5f30*/  UISETP.NE.AND UP2, UPT, UR50, URZ, UPT ;  /* 0x000000ff3200728c */ /* 0x000fe2000bf45270 */
[----:B------:R-:W-:Y:S01]  /*5f40*/  ISETP.NE.U32.AND P2, PT, RZ, UR38, PT ;  /* 0x00000026ff007c0c */ /* 0x000fe2000bf45070 */
[----:B------:R-:W-:Y:S01]  /*5f50*/  UISETP.NE.U32.AND UP1, UPT, UR44, URZ, UPT ;  /* 0x000000ff2c00728c */ /* 0x000fe2000bf25070 */
[----:B------:R-:W-:Y:S01]  /*5f60*/  ISETP.NE.AND.EX P4, PT, R91, RZ, PT, P4 ;  /* 0x000000ff5b00720c */ /* 0x000fe20003f85340 */
[----:B------:R-:W-:Y:S01]  /*5f70*/  UPLOP3.LUT UP0, UPT, UPT, UPT, UPT, 0x40, 0x4 ;  /* 0x000000000004789c */ /* 0x000fe20003f0e870 */
[----:B------:R-:W-:Y:S01]  /*5f80*/  ISETP.NE.AND.EX P2, PT, RZ, UR39, PT, P2 ;  /* 0x00000027ff007c0c */ /* 0x000fe2000bf45320 */
[----:B------:R-:W-:Y:S01]  /*5f90*/  UISETP.NE.AND.EX UP1, UPT, UR45, URZ, UPT, UP1 ;  /* 0x000000ff2d00728c */ /* 0x000fe2000bf25310 */
[----:B------:R-:W-:Y:S04]  /*5fa0*/  PLOP3.LUT P1, PT, PT, PT, UP2, 0x80, 0x8 ;  /* 0x000000000008781c */ /* 0x000fe80003f2f028 */
[----:B------:R-:W-:Y:S06]  /*5fb0*/  @UP2 UPLOP3.LUT UP0, UPT, UPT, UPT, UP1, 0x80, 0x8 ;  /* 0x000000000008289c */ /* 0x000fec0003f0f010 */
[----:B------:R-:W-:Y:S01]  /*5fc0*/  PLOP3.LUT P0, PT, PT, PT, UP0, 0x80, 0x8 ;  /* 0x000000000008781c */ /* 0x000fe20003f0f008 */
[----:B------:R-:W-:Y:S01]  /*5fd0*/  @!UPT UIADD3 URZ, UPT, UPT, URZ, URZ, URZ ;  /* 0x000000fffffff290 */ /* 0x000fe2000fffe0ff */
[----:B------:R-:W-:Y:S11]  /*5fe0*/  BRA.U !UP1, `(.L_x_105) ;  /* 0x0000000109387547 */ /* 0x000ff6000b800000 */
[----:B------:R-:W-:Y:S01]  /*5ff0*/  UISETP.NE.U32.AND UP0, UPT, UR38, URZ, UPT ;  /* 0x000000ff2600728c */ /* 0x000fe2000bf05070 */
[----:B------:R-:W-:Y:S02]  /*6000*/  HFMA2 R0, -RZ, RZ, 0, 5.9604644775390625e-08 ;  /* 0x00000001ff007431 */ /* 0x000fe400000001ff */
[----:B------:R-:W-:Y:S01]  /*6010*/  IMAD.MOV.U32 R96, RZ, RZ, 0x1 ;  /* 0x00000001ff607424 */ /* 0x000fe200078e00ff */
[----:B------:R-:W-:Y:S06]  /*6020*/  UISETP.NE.AND.EX UP0, UPT, UR39, URZ, UPT, UP0 ;  /* 0x000000ff2700728c */ /* 0x000fec000bf05300 */
[----:B------:R-:W-:Y:S05]  /*6030*/  PLOP3.LUT P3, PT, PT, PT, UP0, 0x80, 0x8 ;  /* 0x000000000008781c */ /* 0x000fea0003f6f008 */
[----:B------:R-:W1:Y:S01]  /*6040*/  @UP0 LDCU.64 UR6, c[0x0][0x888] ;  /* 0x00011100ff0607ac */ /* 0x000e620008000a00 */
[----:B------:R-:W-:Y:S07]  /*6050*/  @UP0 UIMAD UR4, UR36, UR44, URZ ;  /* 0x0000002c240402a4 */ /* 0x000fee000f8e02ff */
[----:B------:R-:W-:Y:S01]  /*6060*/  @!P3 PRMT R96, R0, 0x7610, R96 ;  /* 0x000076100060b816 */ /* 0x000fe20000000060 */
[----:B-1----:R-:W-:Y:S03]  /*6070*/  @UP0 UIMAD.WIDE UR6, UR4, 0x4, UR6 ;  /* 0x00000004040608a5 */ /* 0x002fe6000f8e0206 */
[----:B------:R-:W1:Y:S03]  /*6080*/  @!UP0 LDCU UR4, c[0x0][0x880] ;  /* 0x00011000ff0487ac */ /* 0x000e660008000800 */
[----:B------:R-:W-:Y:S01]  /*6090*/  IMAD.U32 R2, RZ, RZ, UR6 ;  /* 0x00000006ff027e24 */ /* 0x000fe2000f8e00ff */
[----:B------:R-:W-:Y:S05]  /*60a0*/  MOV R3, UR7 ;  /* 0x0000000700037c02 */ /* 0x000fea0008000f00 */
[----:B-----5:R2:W5:Y:S02]  /*60b0*/  @P3 LDG.E R49, desc[UR46][R2.64] ;  /* 0x0000002e02313981 */ /* 0x020564000c1e1900 */
[----:B-12---:R-:W-:Y:S02]  /*60c0*/  @!P3 IMAD.U32 R49, RZ, RZ, UR4 ;  /* 0x00000004ff31be24 */ /* 0x006fe4000f8e00ff */
.L_x_105:
[----:B------:R-:W-:Y:S05]  /*60d0*/  @!P4 BRA `(.L_x_106) ;  /* 0x000000000020c947 */ /* 0x000fea0003800000 */
[----:B------:R-:W-:Y:S04]  /*60e0*/  ISETP.NE.U32.AND P3, PT, R88, RZ, PT ;  /* 0x000000ff5800720c */ /* 0x000fe80003f65070 */
[----:B------:R-:W-:Y:S11]  /*60f0*/  ISETP.NE.AND.EX P3, PT, R89, RZ, PT, P3 ;  /* 0x000000ff5900720c */ /* 0x000ff60003f65330 */
[----:B------:R-:W-:Y:S02]  /*6100*/  @!UPT UIADD3 URZ, UPT, UPT, URZ, URZ, URZ ;  /* 0x000000fffffff290 */ /* 0x000fe4000fffe0ff */
[----:B------:R-:W1:Y:S01]  /*6110*/  @P3 LDC.64 R2, c[0x0][0x8a8] ;  /* 0x00022a00ff023b82 */ /* 0x000e620000000a00 */
[----:B------:R-:W-:Y:S04]  /*6120*/  @P3 IMAD R0, R90, UR36, RZ ;  /* 0x000000245a003c24 */ /* 0x000fe8000f8e02ff */
[----:B-1----:R-:W-:Y:S05]  /*6130*/  @P3 IMAD.WIDE R2, R0, 0x4, R2 ;  /* 0x0000000400023825 */ /* 0x002fea00078e0202 */
[----:B-----5:R1:W5:Y:S02]  /*6140*/  @P3 LDG.E R47, desc[UR46][R2.64] ;  /* 0x0000002e022f3981 */ /* 0x020364000c1e1900 */
[----:B-1----:R-:W2:Y:S02]  /*6150*/  @!P3 LDC R47, c[0x0][0x8a0] ;  /* 0x00022800ff2fbb82 */ /* 0x002ea40000000800 */
.L_x_106:
[----:B-----5:R-:W-:Y:S01]  /*6160*/  FSETP.NEU.AND P4, PT, R49, RZ, PT ;  /* 0x000000ff3100720b */ /* 0x020fe20003f8d000 */
[----:B------:R-:W-:Y:S01]  /*6170*/  BSSY B1, `(.L_x_107) ;  /* 0x0000042000017945 */ /* 0x000fe20003800000 */
[----:B------:R-:W-:Y:S01]  /*6180*/  SEL R5, RZ, 0xffffffff, P2 ;  /* 0xffffffffff057807 */ /* 0x000fe20001000000 */
[----:B------:R-:W-:Y:S01]  /*6190*/  IMAD.MOV.U32 R115, RZ, RZ, 0x1 ;  /* 0x00000001ff737424 */ /* 0x000fe200078e00ff */
[----:B------:R-:W-:Y:S02]  /*61a0*/  LOP3.LUT P3, RZ, R96, 0xff, RZ, 0xc0, !PT ;  /* 0x000000ff60ff7812 */ /* 0x000fe4000786c0ff */
[----:B------:R-:W-:Y:S02]  /*61b0*/  CS2R R86, SRZ ;  /* 0x0000000000567805 */ /* 0x000fe4000001ff00 */
[----:B------:R-:W-:Y:S02]  /*61c0*/  @P1 SEL R0, RZ, 0xffffffff, P4 ;  /* 0xffffffffff001807 */ /* 0x000fe40002000000 */
[----:B------:R-:W-:Y:S02]  /*61d0*/  CS2R R84, SRZ ;  /* 0x0000000000547805 */ /* 0x000fe4000001ff00 */
[----:B------:R-:W-:Y:S02]  /*61e0*/  LEA R2, R105, UR49, 0x3 ;  /* 0x0000003169027c11 */ /* 0x000fe4000f8e18ff */
[----:B------:R-:W-:Y:S02]  /*61f0*/  CS2R R82, SRZ ;  /* 0x0000000000527805 */ /* 0x000fe4000001ff00 */
[----:B------:R-:W-:Y:S02]  /*6200*/  @P0 SEL R0, R5, R0, !P3 ;  /* 0x0000000005000207 */ /* 0x000fe40005800000 */
[----:B------:R-:W-:Y:S02]  /*6210*/  CS2R R80, SRZ ;  /* 0x0000000000507805 */ /* 0x000fe4000001ff00 */
[----:B------:R-:W-:Y:S02]  /*6220*/  LEA R113, R45, UR49, 0x3 ;  /* 0x000000312d717c11 */ /* 0x000fe4000f8e18ff */
[----:B------:R-:W-:Y:S02]  /*6230*/  @P1 LOP3.LUT R0, R0, 0x1, RZ, 0xc0, !PT ;  /* 0x0000000100001812 */ /* 0x000fe400078ec0ff */
[----:B------:R-:W-:Y:S02]  /*6240*/  SHF.L.U32 R3, R107, 0x1f, RZ ;  /* 0x0000001f6b037819 */ /* 0x000fe400000006ff */
[----:B------:R-:W-:Y:S02]  /*6250*/  ISETP.NE.U32.OR P6, PT, R0, 0x1, !P1 ;  /* 0x000000010000780c */ /* 0x000fe40004fc5470 */
[----:B------:R-:W-:Y:S02]  /*6260*/  PLOP3.LUT P2, PT, PT, PT, UP1, 0x80, 0x8 ;  /* 0x000000000008781c */ /* 0x000fe40003f4f018 */
[----:B------:R-:W-:Y:S02]  /*6270*/  LEA.HI R48, R45, R45, RZ, 0x1 ;  /* 0x0000002d2d307211 */ /* 0x000fe400078f08ff */
[----:B------:R-:W-:Y:S02]  /*6280*/  SEL R4, RZ, 0xffffffff, P4 ;  /* 0xffffffffff047807 */ /* 0x000fe40002000000 */
[----:B------:R-:W-:Y:S05]  /*6290*/  P2R R118, PR, RZ, 0x40 ;  /* 0x00000040ff767803 */ /* 0x000fea0000000000 */
[----:B------:R-:W-:Y:S02]  /*62a0*/  @P6 SHF.L.U32 R0, R104, 0x1f, RZ ;  /* 0x0000001f68006819 */ /* 0x000fe400000006ff */
[----:B------:R-:W-:Y:S02]  /*62b0*/  @P2 SEL R4, R5, R4, !P3 ;  /* 0x0000000405042207 */ /* 0x000fe40005800000 */
[----:B------:R1:W3:Y:S02]  /*62c0*/  @P6 SYNCS.PHASECHK.TRANS64.TRYWAIT P1, [R2+URZ+0x140], R0 ;  /* 0x00014000020065a7 */ /* 0x0002e400080211ff */
[----:B------:R-:W-:Y:S04]  /*62d0*/  LOP3.LUT R4, R4, 0x1, RZ, 0xc0, !PT ;  /* 0x0000000104047812 */ /* 0x000fe800078ec0ff */
[----:B------:R-:W-:Y:S04]  /*62e0*/  ISETP.NE.U32.AND P5, PT, R4, 0x1, PT ;  /* 0x000000010400780c */ /* 0x000fe80003fa5070 */
[----:B------:R-:W-:Y:S01]  /*62f0*/  P2R R116, PR, RZ, 0x20 ;  /* 0x00000020ff747803 */ /* 0x000fe20000000000 */
[----:B------:R4:W2:Y:S01]  /*6300*/  SYNCS.PHASECHK.TRANS64.TRYWAIT P0, [R113+URZ+0x1b0], R3 ;  /* 0x0001b003710075a7 */ /* 0x0008a200080011ff */
[C---:B-1----:R-:W-:Y:S01]  /*6310*/  IMAD.SHL.U32 R0, R48.reuse, 0x80, RZ ;  /* 0x0000008030007824 */ /* 0x042fe200078e00ff */
[----:B------:R-:W-:Y:S04]  /*6320*/  LOP3.LUT R48, R48, 0xffe, RZ, 0xc0, !PT ;  /* 0x00000ffe30307812 */ /* 0x000fe800078ec0ff */
[----:B------:R-:W-:Y:S01]  /*6330*/  LOP3.LUT R0, R0, 0xffffff00, RZ, 0xc0, !PT ;  /* 0xffffff0000007812 */ /* 0x000fe200078ec0ff */
[----:B------:R-:W-:Y:S04]  /*6340*/  IMAD.IADD R48, R45, 0x1, -R48 ;  /* 0x000000012d307824 */ /* 0x000fe800078e0a30 */
[----:B------:R-:W-:Y:S04]  /*6350*/  IMAD.IADD R0, R46, 0x1, R0 ;  /* 0x000000012e007824 */ /* 0x000fe800078e0200 */
[----:B------:R-:W-:Y:S01]  /*6360*/  IMAD R48, R48, 0x100000, R0 ;  /* 0x0010000030307824 */ /* 0x000fe200078e0200 */
[----:B---3--:R-:W-:Y:S01]  /*6370*/  @P6 SEL R115, RZ, 0x1, !P1 ;  /* 0x00000001ff736807 */ /* 0x008fe20004800000 */
[----:B----4-:R-:W-:Y:S06]  /*6380*/  @!P6 BRA `(.L_x_108) ;  /* 0x000000000080e947 */ /* 0x010fec0003800000 */
[----:B------:R-:W-:Y:S01]  /*6390*/  @P5 IMAD R5, R105, 0x1000, R100 ;  /* 0x0000100069055824 */ /* 0x000fe200078e0264 */
[----:B------:R-:W-:Y:S01]  /*63a0*/  ISETP.NE.AND P1, PT, R115, RZ, PT ;  /* 0x000000ff7300720c */ /* 0x000fe20003f25270 */
[----:B------:R-:W-:Y:S01]  /*63b0*/  BSSY B0, `(.L_x_109) ;  /* 0x000000b000007945 */ /* 0x000fe20003800000 */
[----:B------:R-:W-:Y:S01]  /*63c0*/  CS2R R82, SRZ ;  /* 0x0000000000527805 */ /* 0x000fe2000001ff00 */
[----:B------:R-:W-:Y:S01]  /*63d0*/  @P5 VIADD R4, R5, UR49 ;  /* 0x0000003105045c36 */ /* 0x000fe20008000000 */
[----:B------:R-:W-:Y:S02]  /*63e0*/  CS2R R80, SRZ ;  /* 0x0000000000507805 */ /* 0x000fe4000001ff00 */
[----:B------:R-:W-:Y:S02]  /*63f0*/  CS2R R86, SRZ ;  /* 0x0000000000567805 */ /* 0x000fe4000001ff00 */
[----:B------:R-:W-:Y:S01]  /*6400*/  CS2R R84, SRZ ;  /* 0x0000000000547805 */ /* 0x000fe2000001ff00 */
[----:B------:R-:W-:Y:S04]  /*6410*/  @P5 IMAD R4, R108, -0x10, R4 ;  /* 0xfffffff06c045824 */ /* 0x000fe800078e0204 */
[----:B------:R-:W-:Y:S05]  /*6420*/  @P1 BRA `(.L_x_110) ;  /* 0x00000000000c1947 */ /* 0x000fea0003800000 */
[----:B------:R-:W-:Y:S04]  /*6430*/  SHF.L.U32 R0, R104, 0x1f, RZ ;  /* 0x0000001f68007819 */ /* 0x000fe800000006ff */
[----:B------:R-:W1:Y:S02]  /*6440*/  SYNCS.PHASECHK.TRANS64.TRYWAIT P1, [R2+URZ+0x140], R0 ;  /* 0x00014000020075a7 */ /* 0x000e6400080211ff */
[----:B-1----:R-:W-:Y:S05]  /*6450*/  @!P1 BRA `(.L_x_111) ;  /* 0x0000004400909947 */ /* 0x002fea0003800000 */
.L_x_110:
[----:B------:R-:W-:Y:S05]  /*6460*/  BSYNC B0 ;  /* 0x0000000000007941 */ /* 0x000fea0003800000 */
.L_x_109:
[----:B------:R-:W-:Y:S01]  /*6470*/  ISETP.NE.AND P1, PT, R116, RZ, PT ;  /* 0x000000ff7400720c */ /* 0x000fe20003f25270 */
[----:B-1----:R-:W-:Y:S02]  /*6480*/  VIADD R2, R2, 0x160 ;  /* 0x0000016002027836 */ /* 0x002fe40000000000 */
[----:B------:R-:W-:Y:S02]  /*6490*/  IMAD.U32 R0, RZ, RZ, UR37 ;  /* 0x00000025ff007e24 */ /* 0x000fe4000f8e00ff */
[----:B------:R-:W-:Y:S03]  /*64a0*/  VIADD R105, R105, 0x1 ;  /* 0x0000000169697836 */ /* 0x000fe60000000000 */
[----:B------:R-:W-:Y:S05]  /*64b0*/  PRMT R0, R0, 0x654, R2 ;  /* 0x0000065400007816 */ /* 0x000fea0000000002 */
[----:B------:R1:W3:Y:S04]  /*64c0*/  @P1 LDS.128 R80, [R5+UR49+0x400] ;  /* 0x0004003105501984 */ /* 0x0002e80008000c00 */
[----:B------:R1:W4:Y:S01]  /*64d0*/  @P1 LDS.128 R84, [R4+0x410] ;  /* 0x0004100004541984 */ /* 0x0003220000000c00 */
[C---:B------:R-:W-:Y:S01]  /*64e0*/  ISETP.NE.AND P1, PT, R105.reuse, 0x4, PT ;  /* 0x000000046900780c */ /* 0x040fe20003f25270 */
[----:B------:R-:W-:Y:S01]  /*64f0*/  @!PT LDS RZ, [RZ] ;  /* 0x00000000fffff984 */ /* 0x000fe20000000800 */
[----:B------:R-:W-:Y:S01]  /*6500*/  @!PT LDS RZ, [RZ] ;  /* 0x00000000fffff984 */ /* 0x000fe20000000800 */
[----:B------:R-:W-:Y:S01]  /*6510*/  @!PT LDS RZ, [RZ] ;  /* 0x00000000fffff984 */ /* 0x000fe20000000800 */
[----:B------:R-:W-:Y:S01]  /*6520*/  @!PT LDS RZ, [RZ] ;  /* 0x00000000fffff984 */ /* 0x000fe20000000800 */
[----:B------:R5:W-:Y:S06]  /*6530*/  MEMBAR.ALL.CTA ;  /* 0x0000000000007992 */ /* 0x000bec0000008000 */
[----:B-----5:R-:W5:Y:S01]  /*6540*/  FENCE.VIEW.ASYNC.S ;  /* 0x00000000000073c6 */ /* 0x020f620000000000 */
[----:B------:R-:W-:Y:S01]  /*6550*/  SEL R105, R105, RZ, P1 ;  /* 0x000000ff69697207 */ /* 0x000fe20000800000 */
[----:B-----5:R5:W-:Y:S02]  /*6560*/  SYNCS.ARRIVE.TRANS64.RED.A1T0 RZ, [R0+URZ], RZ ;  /* 0x000000ff00ff79a7 */ /* 0x020be400081004ff */
[----:B-----5:R-:W-:Y:S04]  /*6570*/  SEL R0, RZ, 0x1, P1 ;  /* 0x00000001ff007807 */ /* 0x020fe80000800000 */
[----:B-1-3--:R-:W-:Y:S02]  /*6580*/  LOP3.LUT R104, R104, R0, RZ, 0x3c, !PT ;  /* 0x0000000068687212 */ /* 0x00afe400078e3cff */
.L_x_108:
[----:B------:R-:W-:Y:S05]  /*6590*/  BSYNC B1 ;  /* 0x0000000000017941 */ /* 0x000fea0003800000 */
.L_x_107:
[----:B------:R-:W-:Y:S04]  /*65a0*/  SHF.R.U32.HI R0, RZ, 0x15, R48 ;  /* 0x00000015ff007819 */ /* 0x000fe80000011630 */
[----:B------:R-:W-:Y:S01]  /*65b0*/  LOP3.LUT P1, RZ, R0, 0x3, R101, 0x48, !PT ;  /* 0x0000000300ff7812 */ /* 0x000fe20007824865 */
[----:B------:R-:W-:Y:S01]  /*65c0*/  @!UPT UIADD3 URZ, UPT, UPT, URZ, URZ, URZ ;  /* 0x000000fffffff290 */ /* 0x000fe2000fffe0ff */
[----:B--2---:R-:W-:Y:S11]  /*65d0*/  @P0 BRA `(.L_x_112) ;  /* 0x0000000000080947 */ /* 0x004ff60003800000 */
[----:B------:R-:W1:Y:S02]  /*65e0*/  SYNCS.PHASECHK.TRANS64.TRYWAIT P0, [R113+URZ+0x1b0], R3 ;  /* 0x0001b003710075a7 */ /* 0x000e6400080011ff */
[----:B-1----:R-:W-:Y:S05]  /*65f0*/  @!P0 BRA `(.L_x_113) ;  /* 0x00000044003c8947 */ /* 0x002fea0003800000 */
.L_x_112:
[----:B------:R-:W-:Y:S05]  /*6600*/  @!P1 BRA `(.L_x_114) ;  /* 0x0000000000409947 */ /* 0x000fea0003800000 */
[----:B------:R-:W2:Y:S01]  /*6610*/  LDCU.64 UR8, c[0x4][0x78] ;  /* 0x01000f00ff0877ac */ /* 0x000ea20008000a00 */
[----:B-1----:R-:W-:Y:S01]  /*6620*/  MOV R3, 0x0 ;  /* 0x0000000000037802 */ /* 0x002fe20000000f00 */
[----:B------:R-:W-:Y:S02]  /*6630*/  HFMA2 R12, -RZ, RZ, 0, 5.9604644775390625e-08 ;  /* 0x00000001ff0c7431 */ /* 0x000fe400000001ff */
[----:B------:R-:W-:Y:S02]  /*6640*/  IMAD.MOV.U32 R8, RZ, RZ, 0x192 ;  /* 0x00000192ff087424 */ /* 0x000fe400078e00ff */
[----:B------:R-:W-:Y:S01]  /*6650*/  IMAD.MOV.U32 R13, RZ, RZ, RZ ;  /* 0x000000ffff0d7224 */ /* 0x000fe200078e00ff */
[----:B------:R-:W1:Y:S01]  /*6660*/  LDCU.64 UR6, c[0x4][0x80] ;  /* 0x01001000ff0677ac */ /* 0x000e620008000a00 */
[----:B------:R-:W3:Y:S01]  /*6670*/  LDC.64 R2, c[0x4][R3] ;  /* 0x0100000003027b82 */ /* 0x000ee20000000a00 */
[----:B------:R-:W5:Y:S01]  /*6680*/  LDCU.64 UR4, c[0x4][0x18] ;  /* 0x01000300ff0477ac */ /* 0x000f620008000a00 */
[----:B--2---:R-:W-:Y:S01]  /*6690*/  MOV R5, UR9 ;  /* 0x0000000900057c02 */ /* 0x004fe20008000f00 */
[----:B------:R-:W-:Y:S01]  /*66a0*/  IMAD.U32 R4, RZ, RZ, UR8 ;  /* 0x00000008ff047e24 */ /* 0x000fe2000f8e00ff */
[----:B-1----:R-:W-:Y:S01]  /*66b0*/  MOV R7, UR7 ;  /* 0x0000000700077c02 */ /* 0x002fe20008000f00 */
[----:B------:R-:W-:Y:S01]  /*66c0*/  IMAD.U32 R6, RZ, RZ, UR6 ;  /* 0x00000006ff067e24 */ /* 0x000fe2000f8e00ff */
[----:B-----5:R-:W-:Y:S01]  /*66d0*/  MOV R11, UR5 ;  /* 0x00000005000b7c02 */ /* 0x020fe20008000f00 */
[----:B------:R-:W-:Y:S02]  /*66e0*/  IMAD.U32 R10, RZ, RZ, UR4 ;  /* 0x00000004ff0a7e24 */ /* 0x000fe4000f8e00ff */
[----:B------:R-:W-:Y:S07]  /*66f0*/  LEPC R20, `(.L_x_114) ;  /* 0x000000001014794e */ /* 0x000fee0000000000 */
[----:B---34-:R-:W-:Y:S05]  /*6700*/  CALL.ABS.NOINC R2 ;  /* 0x0000000002007343 */ /* 0x018fea0003c00000 */
.L_x_114:
[----:B------:R-:W-:Y:S01]  /*6710*/  F2FP.F16.E4M3.UNPACK_B R4, R81 ;  /* 0x00000051ff04723e */ /* 0x000fe200020006ff */
[----:B------:R-:W-:Y:S05]  /*6720*/  WARPSYNC.ALL ;  /* 0x0000000000007948 */ /* 0x000fea0003800000 */
[----:B------:R-:W-:Y:S01]  /*6730*/  R2UR UR4, R48 ;  /* 0x00000000300472ca */ /* 0x000fe200000e0000 */
[--C-:B------:R-:W-:Y:S01]  /*6740*/  HADD2.F32 R53, -RZ, R4.reuse.H0_H0 ;  /* 0x20000004ff357230 */ /* 0x100fe20000004100 */
[-C--:B-1----:R-:W-:Y:S01]  /*6750*/  F2FP.F16.E4M3.UNPACK_B R3, R80.reuse ;  /* 0x00000050ff03723e */ /* 0x082fe200020006ff */
[----:B------:R-:W-:Y:S01]  /*6760*/  HADD2.F32 R54, -RZ, R4.H1_H1 ;  /* 0x30000004ff367230 */ /* 0x000fe20000004100 */
[----:B------:R-:W-:Y:S01]  /*6770*/  F2FP.F16.E4M3.UNPACK_B R0, R80.H1 ;  /* 0x00000050ff00723e */ /* 0x000fe200030006ff */
[----:B------:R-:W-:Y:S01]  /*6780*/  BSSY.RECONVERGENT B0, `(.L_x_115) ;  /* 0x0000099000007945 */ /* 0x000fe20003800200 */
[----:B------:R-:W-:Y:S01]  /*6790*/  F2FP.F16.E4M3.UNPACK_B R64, R83.H1 ;  /* 0x00000053ff40723e */ /* 0x000fe200030006ff */
[--C-:B------:R-:W-:Y:S01]  /*67a0*/  HADD2.F32 R2, -RZ, R3.reuse.H0_H0 ;  /* 0x20000003ff027230 */ /* 0x100fe20000004100 */
[----:B----4-:R-:W-:Y:S01]  /*67b0*/  F2FP.F16.E4M3.UNPACK_B R74, R86 ;  /* 0x00000056ff4a723e */ /* 0x010fe200020006ff */
[----:B------:R-:W-:Y:S01]  /*67c0*/  HADD2.F32 R50, -RZ, R3.H1_H1 ;  /* 0x30000003ff327230 */ /* 0x000fe20000004100 */
[----:B------:R-:W-:Y:S01]  /*67d0*/  F2FP.F16.E4M3.UNPACK_B R3, R81.H1 ;  /* 0x00000051ff03723e */ /* 0x000fe200030006ff */
[--C-:B------:R-:W-:Y:S01]  /*67e0*/  HADD2.F32 R51, -RZ, R0.reuse.H0_H0 ;  /* 0x20000000ff337230 */ /* 0x100fe20000004100 */
[----:B------:R-:W-:Y:S01]  /*67f0*/  IADD3 R114, PT, PT, R100, UR49, RZ ;  /* 0x0000003164727c10 */ /* 0x000fe2000fffe0ff */
[----:B------:R-:W-:Y:S01]  /*6800*/  HADD2.F32 R52, -RZ, R0.H1_H1 ;  /* 0x30000000ff347230 */ /* 0x000fe20000004100 */
[----:B------:R-:W-:Y:S01]  /*6810*/  LDTM.16dp32bit_t0_t15.x32 R4, tmem[UR4] ;  /* 0x00000004000479ee */ /* 0x000fe20008a80000 */
[----:B------:R-:W1:Y:S01]  /*6820*/  LDTM.16dp32bit_t16_t31.x32 R4, tmem[UR4+0x20] ;  /* 0x00002004000479ee */ /* 0x000e620008aa0000 */
[-C--:B------:R-:W-:Y:S01]  /*6830*/  F2FP.F16.E4M3.UNPACK_B R0, R82.reuse ;  /* 0x00000052ff00723e */ /* 0x080fe200020006ff */
[--C-:B------:R-:W-:Y:S01]  /*6840*/  HADD2.F32 R55, -RZ, R3.reuse.H0_H0 ;  /* 0x20000003ff377230 */ /* 0x100fe20000004100 */
[----:B------:R-:W-:Y:S01]  /*6850*/  SHF.L.U32 R117, R102, 0x4, RZ ;  /* 0x0000000466757819 */ /* 0x000fe200000006ff */
[----:B------:R-:W-:Y:S01]  /*6860*/  HADD2.F32 R56, -RZ, R3.H1_H1 ;  /* 0x30000003ff387230 */ /* 0x000fe20000004100 */
[----:B------:R-:W-:Y:S01]  /*6870*/  F2FP.F16.E4M3.UNPACK_B R3, R82.H1 ;  /* 0x00000052ff03723e */ /* 0x000fe200030006ff */
[--C-:B------:R-:W-:Y:S01]  /*6880*/  HADD2.F32 R57, -RZ, R0.reuse.H0_H0 ;  /* 0x20000000ff397230 */ /* 0x100fe20000004100 */
[----:B------:R-:W-:Y:S01]  /*6890*/  IADD3 R114, PT, PT, R114, R117, RZ ;  /* 0x0000007572727210 */ /* 0x000fe20007ffe0ff */
[----:B------:R-:W-:Y:S01]  /*68a0*/  HADD2.F32 R58, -RZ, R0.H1_H1 ;  /* 0x30000000ff3a7230 */ /* 0x000fe20000004100 */
[----:B------:R-:W-:Y:S01]  /*68b0*/  F2FP.F16.E4M3.UNPACK_B R0, R83 ;  /* 0x00000053ff00723e */ /* 0x000fe200020006ff */
[--C-:B------:R-:W-:Y:S01]  /*68c0*/  HADD2.F32 R59, -RZ, R3.reuse.H0_H0 ;  /* 0x20000003ff3b7230 */ /* 0x100fe20000004100 */
[----:B------:R-:W-:Y:S01]  /*68d0*/  ISETP.NE.AND P0, PT, R110, RZ, PT ;  /* 0x000000ff6e00720c */ /* 0x000fe20003f05270 */
[----:B------:R-:W-:Y:S01]  /*68e0*/  HADD2.F32 R60, -RZ, R3.H1_H1 ;  /* 0x30000003ff3c7230 */ /* 0x000fe20000004100 */
[-C--:B------:R-:W-:Y:S01]  /*68f0*/  F2FP.F16.E4M3.UNPACK_B R3, R84.reuse ;  /* 0x00000054ff03723e */ /* 0x080fe200020006ff */
[--C-:B------:R-:W-:Y:S01]  /*6900*/  HADD2.F32 R61, -RZ, R0.reuse.H0_H0 ;  /* 0x20000000ff3d7230 */ /* 0x100fe20000004100 */
[----:B------:R-:W-:Y:S01]  /*6910*/  ISETP.NE.AND P6, PT, R118, RZ, PT ;  /* 0x000000ff7600720c */ /* 0x000fe20003fc5270 */
[----:B------:R-:W-:Y:S01]  /*6920*/  HADD2.F32 R62, -RZ, R0.H1_H1 ;  /* 0x30000000ff3e7230 */ /* 0x000fe20000004100 */
[----:B------:R-:W-:Y:S01]  /*6930*/  F2FP.F16.E4M3.UNPACK_B R0, R84.H1 ;  /* 0x00000054ff00723e */ /* 0x000fe200030006ff */
[--C-:B------:R-:W-:Y:S02]  /*6940*/  HADD2.F32 R65, -RZ, R3.reuse.H0_H0 ;  /* 0x20000003ff417230 */ /* 0x100fe40000004100 */
[----:B------:R-:W-:Y:S01]  /*6950*/  HADD2.F32 R66, -RZ, R3.H1_H1 ;  /* 0x30000003ff427230 */ /* 0x000fe20000004100 */
[-C--:B------:R-:W-:Y:S01]  /*6960*/  F2FP.F16.E4M3.UNPACK_B R3, R85.reuse ;  /* 0x00000055ff03723e */ /* 0x080fe200020006ff */
[--C-:B------:R-:W-:Y:S02]  /*6970*/  HADD2.F32 R67, -RZ, R0.reuse.H0_H0 ;  /* 0x20000000ff437230 */ /* 0x100fe40000004100 */
[----:B------:R-:W-:Y:S01]  /*6980*/  HADD2.F32 R68, -RZ, R0.H1_H1 ;  /* 0x30000000ff447230 */ /* 0x000fe20000004100 */
[----:B------:R-:W-:Y:S01]  /*6990*/  F2FP.F16.E4M3.UNPACK_B R0, R85.H1 ;  /* 0x00000055ff00723e */ /* 0x000fe200030006ff */
[--C-:B------:R-:W-:Y:S02]  /*69a0*/  HADD2.F32 R69, -RZ, R3.reuse.H0_H0 ;  /* 0x20000003ff457230 */ /* 0x100fe40000004100 */
[C---:B-1----:R-:W-:Y:S01]  /*69b0*/  FMUL R7, R47.reuse, R7 ;  /* 0x000000072f077220 */ /* 0x042fe20000400000 */
[----:B------:R-:W-:Y:S01]  /*69c0*/  HADD2.F32 R70, -RZ, R3.H1_H1 ;  /* 0x30000003ff467230 */ /* 0x000fe20000004100 */
[----:B------:R-:W-:Y:S01]  /*69d0*/  F2FP.F16.E4M3.UNPACK_B R3, R86.H1 ;  /* 0x00000056ff03723e */ /* 0x000fe200030006ff */
[--C-:B------:R-:W-:Y:S02]  /*69e0*/  HADD2.F32 R71, -RZ, R0.reuse.H0_H0 ;  /* 0x20000000ff477230 */ /* 0x100fe40000004100 */
[----:B------:R-:W-:Y:S02]  /*69f0*/  HADD2.F32 R72, -RZ, R0.H1_H1 ;  /* 0x30000000ff487230 */ /* 0x000fe40000004100 */
[----:B------:R-:W-:Y:S01]  /*6a00*/  FMUL R0, R47, R4 ;  /* 0x000000042f007220 */ /* 0x000fe20000400000 */
[--C-:B------:R-:W-:Y:S01]  /*6a10*/  HADD2.F32 R73, -RZ, R74.reuse.H0_H0 ;  /* 0x2000004aff497230 */ /* 0x100fe20000004100 */
[----:B------:R-:W-:Y:S01]  /*6a20*/  F2FP.F16.E4M3.UNPACK_B R4, R87 ;  /* 0x00000057ff04723e */ /* 0x000fe200020006ff */
[----:B------:R-:W-:Y:S02]  /*6a30*/  HADD2.F32 R74, -RZ, R74.H1_H1 ;  /* 0x3000004aff4a7230 */ /* 0x000fe40000004100 */
[----:B------:R-:W-:Y:S01]  /*6a40*/  FFMA R0, R49, R2, R0 ;  /* 0x0000000231007223 */ /* 0x000fe20000000000 */
[----:B------:R-:W-:Y:S01]  /*6a50*/  FMUL R2, R47, R5 ;  /* 0x000000052f027220 */ /* 0x000fe20000400000 */
[--C-:B------:R-:W-:Y:S01]  /*6a60*/  HADD2.F32 R75, -RZ, R3.reuse.H0_H0 ;  /* 0x20000003ff4b7230 */ /* 0x100fe20000004100 */
[----:B------:R-:W-:Y:S01]  /*6a70*/  F2FP.F16.E4M3.UNPACK_B R5, R87.H1 ;  /* 0x00000057ff05723e */ /* 0x000fe200030006ff */
[----:B------:R-:W-:Y:S02]  /*6a80*/  HADD2.F32 R76, -RZ, R3.H1_H1 ;  /* 0x30000003ff4c7230 */ /* 0x000fe40000004100 */
[----:B------:R-:W-:Y:S01]  /*6a90*/  FFMA R2, R49, R50, R2 ;  /* 0x0000003231027223 */ /* 0x000fe20000000002 */
[--C-:B------:R-:W-:Y:S02]  /*6aa0*/  HADD2.F32 R50, -RZ, R4.reuse.H0_H0 ;  /* 0x20000004ff327230 */ /* 0x100fe40000004100 */
[C---:B------:R-:W-:Y:S01]  /*6ab0*/  FMUL R3, R47.reuse, R6 ;  /* 0x000000062f037220 */ /* 0x040fe20000400000 */
[--C-:B------:R-:W-:Y:S02]  /*6ac0*/  HADD2.F32 R77, -RZ, R5.reuse.H1_H1 ;  /* 0x30000005ff4d7230 */ /* 0x100fe40000004100 */
[C---:B------:R-:W-:Y:S01]  /*6ad0*/  FMUL R6, R47.reuse, R11 ;  /* 0x0000000b2f067220 */ /* 0x040fe20000400000 */
[----:B------:R-:W-:Y:S01]  /*6ae0*/  FMUL R11, R47, R16 ;  /* 0x000000102f0b7220 */ /* 0x000fe20000400000 */
[C---:B------:R-:W-:Y:S01]  /*6af0*/  FFMA R3, R49.reuse, R51, R3 ;  /* 0x0000003331037223 */ /* 0x040fe20000000003 */
[----:B------:R-:W-:Y:S01]  /*6b00*/  FFMA R7, R49, R52, R7 ;  /* 0x0000003431077223 */ /* 0x000fe20000000007 */
[----:B------:R-:W-:Y:S02]  /*6b10*/  HADD2.F32 R51, -RZ, R4.H1_H1 ;  /* 0x30000004ff337230 */ /* 0x000fe40000004100 */
[C---:B------:R-:W-:Y:S01]  /*6b20*/  FMUL R4, R47.reuse, R9 ;  /* 0x000000092f047220 */ /* 0x040fe20000400000 */
[----:B------:R-:W-:Y:S02]  /*6b30*/  HADD2.F32 R52, -RZ, R5.H0_H0 ;  /* 0x20000005ff347230 */ /* 0x000fe40000004100 */
[----:B------:R-:W-:Y:S01]  /*6b40*/  FMUL R16, R47, R21 ;  /* 0x000000152f107220 */ /* 0x000fe20000400000 */
[----:B------:R-:W-:Y:S01]  /*6b50*/  F2FP.SATFINITE.E4M3.F32.PACK_AB_MERGE_C R78, R7, R3, RZ ;  /* 0x00000003074e723e */ /* 0x000fe200048070ff */
[C---:B------:R-:W-:Y:S01]  /*6b60*/  FMUL R3, R47.reuse, R8 ;  /* 0x000000082f037220 */ /* 0x040fe20000400000 */
[C---:B------:R-:W-:Y:S01]  /*6b70*/  FMUL R7, R47.reuse, R12 ;  /* 0x0000000c2f077220 */ /* 0x040fe20000400000 */
[C---:B------:R-:W-:Y:S01]  /*6b80*/  FMUL R8, R47.reuse, R13 ;  /* 0x0000000d2f087220 */ /* 0x040fe20000400000 */
[----:B------:R-:W-:Y:S01]  /*6b90*/  FMUL R12, R47, R17 ;  /* 0x000000112f0c7220 */ /* 0x000fe20000400000 */
[C---:B------:R-:W-:Y:S01]  /*6ba0*/  FFMA R3, R49.reuse, R53, R3 ;  /* 0x0000003531037223 */ /* 0x040fe20000000003 */
[----:B------:R-:W-:Y:S01]  /*6bb0*/  FFMA R4, R49, R54, R4 ;  /* 0x0000003631047223 */ /* 0x000fe20000000004 */
[C---:B------:R-:W-:Y:S01]  /*6bc0*/  FMUL R5, R47.reuse, R10 ;  /* 0x0000000a2f057220 */ /* 0x040fe20000400000 */
[C---:B------:R-:W-:Y:S01]  /*6bd0*/  FMUL R9, R47.reuse, R14 ;  /* 0x0000000e2f097220 */ /* 0x040fe20000400000 */
[C---:B------:R-:W-:Y:S01]  /*6be0*/  FMUL R10, R47.reuse, R15 ;  /* 0x0000000f2f0a7220 */ /* 0x040fe20000400000 */
[----:B------:R-:W-:Y:S01]  /*6bf0*/  FMUL R15, R47, R20 ;  /* 0x000000142f0f7220 */ /* 0x000fe20000400000 */
[C---:B------:R-:W-:Y:S01]  /*6c00*/  FFMA R5, R49.reuse, R55, R5 ;  /* 0x0000003731057223 */ /* 0x040fe20000000005 */
[C---:B------:R-:W-:Y:S01]  /*6c10*/  FFMA R6, R49.reuse, R56, R6 ;  /* 0x0000003831067223 */ /* 0x040fe20000000006 */
[C---:B------:R-:W-:Y:S01]  /*6c20*/  FFMA R7, R49.reuse, R57, R7 ;  /* 0x0000003931077223 */ /* 0x040fe20000000007 */
[C---:B------:R-:W-:Y:S01]  /*6c30*/  FFMA R8, R49.reuse, R58, R8 ;  /* 0x0000003a31087223 */ /* 0x040fe20000000008 */
[--C-:B------:R-:W-:Y:S02]  /*6c40*/  HADD2.F32 R63, -RZ, R64.reuse.H0_H0 ;  /* 0x20000040ff3f7230 */ /* 0x100fe40000004100 */
[C---:B------:R-:W-:Y:S01]  /*6c50*/  FFMA R9, R49.reuse, R59, R9 ;  /* 0x0000003b31097223 */ /* 0x040fe20000000009 */
[----:B------:R-:W-:Y:S01]  /*6c60*/  F2FP.SATFINITE.E4M3.F32.PACK_AB_MERGE_C R5, R6, R5, RZ ;  /* 0x000000050605723e */ /* 0x000fe200048070ff */
[C---:B------:R-:W-:Y:S01]  /*6c70*/  FFMA R10, R49.reuse, R60, R10 ;  /* 0x0000003c310a7223 */ /* 0x040fe2000000000a */
[C---:B------:R-:W-:Y:S01]  /*6c80*/  FFMA R11, R49.reuse, R61, R11 ;  /* 0x0000003d310b7223 */ /* 0x040fe2000000000b */
[----:B------:R-:W-:Y:S01]  /*6c90*/  FFMA R12, R49, R62, R12 ;  /* 0x0000003e310c7223 */ /* 0x000fe2000000000c */
[C---:B------:R-:W-:Y:S01]  /*6ca0*/  FMUL R20, R47.reuse, R25 ;  /* 0x000000192f147220 */ /* 0x040fe20000400000 */
[C---:B------:R-:W-:Y:S01]  /*6cb0*/  FMUL R25, R47.reuse, R30 ;  /* 0x0000001e2f197220 */ /* 0x040fe20000400000 */
[C---:B------:R-:W-:Y:S01]  /*6cc0*/  FMUL R30, R47.reuse, R35 ;  /* 0x000000232f1e7220 */ /* 0x040fe20000400000 */
[----:B------:R-:W-:Y:S01]  /*6cd0*/  F2FP.SATFINITE.E4M3.F32.PACK_AB_MERGE_C R9, R10, R9, RZ ;  /* 0x000000090a09723e */ /* 0x000fe200048070ff */
[----:B------:R-:W-:Y:S02]  /*6ce0*/  HADD2.F32 R64, -RZ, R64.H1_H1 ;  /* 0x30000040ff407230 */ /* 0x000fe40000004100 */
[C---:B------:R-:W-:Y:S01]  /*6cf0*/  FMUL R13, R47.reuse, R18 ;  /* 0x000000122f0d7220 */ /* 0x040fe20000400000 */
[C---:B------:R-:W-:Y:S01]  /*6d00*/  FMUL R14, R47.reuse, R19 ;  /* 0x000000132f0e7220 */ /* 0x040fe20000400000 */
[C---:B------:R-:W-:Y:S01]  /*6d10*/  FMUL R17, R47.reuse, R22 ;  /* 0x000000162f117220 */ /* 0x040fe20000400000 */
[----:B------:R-:W-:Y:S01]  /*6d20*/  FMUL R18, R47, R23 ;  /* 0x000000172f127220 */ /* 0x000fe20000400000 */
[C---:B------:R-:W-:Y:S01]  /*6d30*/  FFMA R13, R49.reuse, R63, R13 ;  /* 0x0000003f310d7223 */ /* 0x040fe2000000000d */
[C---:B------:R-:W-:Y:S01]  /*6d40*/  FFMA R14, R49.reuse, R64, R14 ;  /* 0x00000040310e7223 */ /* 0x040fe2000000000e */
[----:B------:R-:W-:Y:S01]  /*6d50*/  FFMA R15, R49, R65, R15 ;  /* 0x00000041310f7223 */ /* 0x000fe2000000000f */
[----:B------:R-:W-:Y:S01]  /*6d60*/  FMUL R19, R47, R24 ;  /* 0x000000182f137220 */ /* 0x000fe20000400000 */
[C---:B------:R-:W-:Y:S01]  /*6d70*/  FFMA R16, R49.reuse, R66, R16 ;  /* 0x0000004231107223 */ /* 0x040fe20000000010 */
[----:B------:R-:W-:Y:S01]  /*6d80*/  FFMA R17, R49, R67, R17 ;  /* 0x0000004331117223 */ /* 0x000fe20000000011 */
[----:B------:R-:W-:Y:S01]  /*6d90*/  F2FP.SATFINITE.E4M3.F32.PACK_AB_MERGE_C R13, R14, R13, RZ ;  /* 0x0000000d0e0d723e */ /* 0x000fe200048070ff */
[C---:B------:R-:W-:Y:S01]  /*6da0*/  FMUL R21, R47.reuse, R26 ;  /* 0x0000001a2f157220 */ /* 0x040fe20000400000 */
[----:B------:R-:W-:Y:S01]  /*6db0*/  FMUL R22, R47, R27 ;  /* 0x0000001b2f167220 */ /* 0x000fe20000400000 */
[C---:B------:R-:W-:Y:S01]  /*6dc0*/  FFMA R18, R49.reuse, R68, R18 ;  /* 0x0000004431127223 */ /* 0x040fe20000000012 */
[----:B------:R-:W-:Y:S01]  /*6dd0*/  FFMA R19, R49, R69, R19 ;  /* 0x0000004531137223 */ /* 0x000fe20000000013 */
[----:B------:R-:W-:Y:S01]  /*6de0*/  FMUL R23, R47, R28 ;  /* 0x0000001c2f177220 */ /* 0x000fe20000400000 */
[----:B------:R-:W-:Y:S01]  /*6df0*/  FFMA R20, R49, R70, R20 ;  /* 0x0000004631147223 */ /* 0x000fe20000000014 */
[----:B------:R-:W-:Y:S01]  /*6e00*/  FMUL R24, R47, R29 ;  /* 0x0000001d2f187220 */ /* 0x000fe20000400000 */
[C---:B------:R-:W-:Y:S01]  /*6e10*/  FFMA R21, R49.reuse, R71, R21 ;  /* 0x0000004731157223 */ /* 0x040fe20000000015 */
[----:B------:R-:W-:Y:S01]  /*6e20*/  FFMA R22, R49, R72, R22 ;  /* 0x0000004831167223 */ /* 0x000fe20000000016 */
[C---:B------:R-:W-:Y:S01]  /*6e30*/  FMUL R26, R47.reuse, R31 ;  /* 0x0000001f2f1a7220 */ /* 0x040fe20000400000 */
[----:B------:R-:W-:Y:S01]  /*6e40*/  FMUL R27, R47, R32 ;  /* 0x000000202f1b7220 */ /* 0x000fe20000400000 */
[----:B------:R-:W-:Y:S01]  /*6e50*/  FFMA R23, R49, R73, R23 ;  /* 0x0000004931177223 */ /* 0x000fe20000000017 */
[----:B------:R-:W-:Y:S01]  /*6e60*/  FMUL R28, R47, R33 ;  /* 0x000000212f1c7220 */ /* 0x000fe20000400000 */
[----:B------:R-:W-:Y:S01]  /*6e70*/  FFMA R24, R49, R74, R24 ;  /* 0x0000004a31187223 */ /* 0x000fe20000000018 */
[----:B------:R-:W-:Y:S01]  /*6e80*/  FMUL R29, R47, R34 ;  /* 0x000000222f1d7220 */ /* 0x000fe20000400000 */
[C---:B------:R-:W-:Y:S01]  /*6e90*/  FFMA R25, R49.reuse, R75, R25 ;  /* 0x0000004b31197223 */ /* 0x040fe20000000019 */
[C---:B------:R-:W-:Y:S01]  /*6ea0*/  FFMA R26, R49.reuse, R76, R26 ;  /* 0x0000004c311a7223 */ /* 0x040fe2000000001a */
[C---:B------:R-:W-:Y:S01]  /*6eb0*/  FFMA R27, R49.reuse, R50, R27 ;  /* 0x00000032311b7223 */ /* 0x040fe2000000001b */
[C---:B------:R-:W-:Y:S01]  /*6ec0*/  FFMA R28, R49.reuse, R51, R28 ;  /* 0x00000033311c7223 */ /* 0x040fe2000000001c */
[----:B------:R-:W-:Y:S01]  /*6ed0*/  F2FP.SATFINITE.E4M3.F32.PACK_AB_MERGE_C R17, R18, R17, RZ ;  /* 0x000000111211723e */ /* 0x000fe200048070ff */
[C---:B------:R-:W-:Y:S01]  /*6ee0*/  FFMA R29, R49.reuse, R52, R29 ;  /* 0x00000034311d7223 */ /* 0x040fe2000000001d */
[----:B------:R-:W-:Y:S01]  /*6ef0*/  F2FP.SATFINITE.E4M3.F32.PACK_AB_MERGE_C R21, R22, R21, RZ ;  /* 0x000000151615723e */ /* 0x000fe200048070ff */
[----:B------:R-:W-:Y:S01]  /*6f00*/  FFMA R30, R49, R77, R30 ;  /* 0x0000004d311e7223 */ /* 0x000fe2000000001e */
[----:B------:R-:W-:Y:S02]  /*6f10*/  F2FP.SATFINITE.E4M3.F32.PACK_AB_MERGE_C R32, R2, R0, R78 ;  /* 0x000000000220723e */ /* 0x000fe4000480704e */
[----:B------:R-:W-:Y:S02]  /*6f20*/  F2FP.SATFINITE.E4M3.F32.PACK_AB_MERGE_C R33, R4, R3, R5 ;  /* 0x000000030421723e */ /* 0x000fe40004807005 */
[----:B------:R-:W-:Y:S02]  /*6f30*/  F2FP.SATFINITE.E4M3.F32.PACK_AB_MERGE_C R34, R8, R7, R9 ;  /* 0x000000070822723e */ /* 0x000fe40004807009 */
[----:B------:R-:W-:Y:S02]  /*6f40*/  F2FP.SATFINITE.E4M3.F32.PACK_AB_MERGE_C R35, R12, R11, R13 ;  /* 0x0000000b0c23723e */ /* 0x000fe4000480700d */
[----:B------:R-:W-:Y:S02]  /*6f50*/  F2FP.SATFINITE.E4M3.F32.PACK_AB_MERGE_C R16, R16, R15, R17 ;  /* 0x0000000f1010723e */ /* 0x000fe40004807011 */
[----:B------:R-:W-:Y:S01]  /*6f60*/  F2FP.SATFINITE.E4M3.F32.PACK_AB_MERGE_C R17, R20, R19, R21 ;  /* 0x000000131411723e */ /* 0x000fe20004807015 */
[----:B------:R1:W-:Y:S01]  /*6f70*/  STS.128 [R100+UR49+0x4400], R32 ;  /* 0x0044002064007988 */ /* 0x0003e20008000c31 */
[----:B------:R-:W-:Y:S02]  /*6f80*/  F2FP.SATFINITE.E4M3.F32.PACK_AB_MERGE_C R18, R26, R25, RZ ;  /* 0x000000191a12723e */ /* 0x000fe400048070ff */
[----:B------:R-:W-:Y:S02]  /*6f90*/  F2FP.SATFINITE.E4M3.F32.PACK_AB_MERGE_C R19, R30, R29, RZ ;  /* 0x0000001d1e13723e */ /* 0x000fe400048070ff */
[----:B------:R-:W-:Y:S02]  /*6fa0*/  F2FP.SATFINITE.E4M3.F32.PACK_AB_MERGE_C R18, R24, R23, R18 ;  /* 0x000000171812723e */ /* 0x000fe40004807012 */
[----:B------:R-:W-:Y:S02]  /*6fb0*/  F2FP.SATFINITE.E4M3.F32.PACK_AB_MERGE_C R19, R28, R27, R19 ;  /* 0x0000001b1c13723e */ /* 0x000fe40004807013 */
[----:B------:R-:W-:Y:S02]  /*6fc0*/  LEA R0, R105, UR49, 0x3 ;  /* 0x0000003169007c11 */ /* 0x000fe4000f8e18ff */
[----:B------:R-:W-:Y:S01]  /*6fd0*/  @P6 SHF.L.U32 R2, R104, 0x1f, RZ ;  /* 0x0000001f68026819 */ /* 0x000fe200000006ff */
[----:B------:R1:W-:Y:S01]  /*6fe0*/  STS.128 [R114+0x4410], R16 ;  /* 0x0044101072007388 */ /* 0x0003e20000000c00 */
[----:B------:R-:W-:Y:S01]  /*6ff0*/  @!PT LDS RZ, [RZ] ;  /* 0x00000000fffff984 */ /* 0x000fe20000000800 */
[----:B------:R-:W-:Y:S01]  /*7000*/  @!PT LDS RZ, [RZ] ;  /* 0x00000000fffff984 */ /* 0x000fe20000000800 */
[----:B------:R-:W-:Y:S01]  /*7010*/  @!PT LDS RZ, [RZ] ;  /* 0x00000000fffff984 */ /* 0x000fe20000000800 */
[----:B------:R-:W-:Y:S01]  /*7020*/  @!PT LDS RZ, [RZ] ;  /* 0x00000000fffff984 */ /* 0x000fe20000000800 */
[----:B------:R2:W-:Y:S07]  /*7030*/  MEMBAR.ALL.CTA ;  /* 0x0000000000007992 */ /* 0x0005ee0000008000 */
[----:B--2---:R-:W2:Y:S02]  /*7040*/  FENCE.VIEW.ASYNC.S ;  /* 0x00000000000073c6 */ /* 0x004ea40000000000 */
[----:B--2---:R-:W-:Y:S06]  /*7050*/  BAR.SYNC.DEFER_BLOCKING 0x1, 0x80 ;  /* 0x0042000000007b1d */ /* 0x004fec0000010000 */
[----:B------:R-:W-:Y:S05]  /*7060*/  @P0 BRA `(.L_x_116) ;  /* 0x0000000000280947 */ /* 0x000fea0003800000 */
[----:B------:R-:W-:Y:S02]  /*7070*/  UIADD3 UR4, UPT, UPT, UR49, 0x4400, URZ ;  /* 0x0000440031047890 */ /* 0x000fe4000fffe0ff */
[----:B------:R-:W-:Y:S01]  /*7080*/  UIADD3 UR6, UP0, UPT, UR52, 0x680, URZ ;  /* 0x0000068034067890 */ /* 0x000fe2000ff1e0ff */
[----:B------:R-:W-:Y:S03]  /*7090*/  UMOV UR43, UR36 ;  /* 0x00000024002b7c82 */ /* 0x000fe60008000000 */
[----:B------:R-:W-:Y:S01]  /*70a0*/  MOV R109, UR4 ;  /* 0x00000004006d7c02 */ /* 0x000fe20008000f00 */
[----:B------:R-:W-:Y:S03]  /*70b0*/  UIADD3.X UR7, UPT, UPT, URZ, UR53, URZ, UP0, !UPT ;  /* 0x00000035ff077290 */ /* 0x000fe600087fe4ff */
[----:B------:R-:W-:Y:S11]  /*70c0*/  R2UR UR40, R109 ;  /* 0x000000006d2872ca */ /* 0x000ff600000e0000 */
[----:B------:R-:W-:Y:S02]  /*70d0*/  @!UPT UIADD3 URZ, UPT, UPT, URZ, URZ, URZ ;  /* 0x000000fffffff290 */ /* 0x000fe4000fffe0ff */
[----:B------:R2:W-:Y:S01]  /*70e0*/  UTMASTG.3D [UR40], [UR6] ;  /* 0x00000028060073b5 */ /* 0x0005e20008010000 */
[----:B------:R0:W-:Y:S01]  /*70f0*/  UTMACMDFLUSH ;  /* 0x00000000000079b7 */ /* 0x0001e20000000000 */
[----:B--2---:R-:W-:Y:S04]  /*7100*/  DEPBAR.LE SB0, 0x1 ;  /* 0x000080400000791a */ /* 0x004fe80000000000 */
.L_x_116:
[----:B------:R-:W-:Y:S05]  /*7110*/  BSYNC.RECONVERGENT B0 ;  /* 0x0000000000007941 */ /* 0x000fea0003800200 */
.L_x_115:
[----:B------:R-:W-:Y:S06]  /*7120*/  BAR.SYNC.DEFER_BLOCKING 0x1, 0x80 ;  /* 0x0042000000007b1d */ /* 0x000fec0000010000 */
[----:B------:R-:W2:Y:S01]  /*7130*/  @P6 SYNCS.PHASECHK.TRANS64.TRYWAIT P0, [R0+URZ+0x140], R2 ;  /* 0x00014002000065a7 */ /* 0x000ea200080011ff */
[----:B------:R-:W-:Y:S01]  /*7140*/  BSSY B1, `(.L_x_117) ;  /* 0x0000021000017945 */ /* 0x000fe20003800000 */
[----:B--2---:R-:W-:Y:S03]  /*7150*/  @P6 SEL R115, RZ, 0x1, !P0 ;  /* 0x00000001ff736807 */ /* 0x004fe60004000000 */
[----:B------:R-:W-:Y:S05]  /*7160*/  @!P6 BRA `(.L_x_118) ;  /* 0x000000000078e947 */ /* 0x000fea0003800000 */
[----:B------:R-:W-:Y:S01]  /*7170*/  ISETP.NE.AND P1, PT, R116, RZ, PT ;  /* 0x000000ff7400720c */ /* 0x000fe20003f25270 */
[----:B------:R-:W-:Y:S01]  /*7180*/  BSSY B0, `(.L_x_119) ;  /* 0x0000009000007945 */ /* 0x000fe20003800000 */
[----:B------:R-:W-:Y:S11]  /*7190*/  ISETP.NE.AND P0, PT, R115, RZ, PT ;  /* 0x000000ff7300720c */ /* 0x000ff60003f05270 */
[----:B------:R-:W-:Y:S05]  /*71a0*/  @P1 IMAD R2, R105, 0x1000, R100 ;  /* 0x0000100069021824 */ /* 0x000fea00078e0264 */
[----:B------:R-:W-:Y:S05]  /*71b0*/  @P1 IADD3 R4, PT, PT, R2, UR49, RZ ;  /* 0x0000003102041c10 */ /* 0x000fea000fffe0ff */
[----:B------:R-:W-:Y:S01]  /*71c0*/  @P1 IMAD.IADD R4, R4, 0x1, R117 ;  /* 0x0000000104041824 */ /* 0x000fe200078e0275 */
[----:B------:R-:W-:Y:S06]  /*71d0*/  @P0 BRA `(.L_x_120) ;  /* 0x00000000000c0947 */ /* 0x000fec0003800000 */
[----:B------:R-:W-:Y:S04]  /*71e0*/  SHF.L.U32 R3, R104, 0x1f, RZ ;  /* 0x0000001f68037819 */ /* 0x000fe800000006ff */
[----:B------:R-:W2:Y:S02]  /*71f0*/  SYNCS.PHASECHK.TRANS64.TRYWAIT P0, [R0+URZ+0x140], R3 ;  /* 0x00014003000075a7 */ /* 0x000ea400080011ff */
[----:B--2---:R-:W-:Y:S05]  /*7200*/  @!P0 BRA `(.L_x_121) ;  /* 0x00000038004c8947 */ /* 0x004fea0003800000 */
.L_x_120:
[----:B------:R-:W-:Y:S05]  /*7210*/  BSYNC B0 ;  /* 0x0000000000007941 */ /* 0x000fea0003800000 */
.L_x_119:
[----:B------:R-:W-:Y:S01]  /*7220*/  ISETP.NE.AND P0, PT, R116, RZ, PT ;  /* 0x000000ff7400720c */ /* 0x000fe20003f05270 */
[----:B------:R-:W-:Y:S11]  /*7230*/  VIADD R105, R105, 0x1 ;  /* 0x0000000169697836 */ /* 0x000ff60000000000 */
[----:B------:R-:W-:Y:S01]  /*7240*/  @!UPT UIADD3 URZ, UPT, UPT, URZ, URZ, URZ ;  /* 0x000000fffffff290 */ /* 0x000fe2000fffe0ff */
[----:B------:R3:W4:Y:S04]  /*7250*/  @P0 LDS.128 R80, [R2+UR49+0x400] ;  /* 0x0004003102500984 */ /* 0x0007280008000c00 */
[----:B------:R1:W1:Y:S01]  /*7260*/  @P0 LDS.128 R84, [R4+0x410] ;  /* 0x0004100004540984 */ /* 0x0002620000000c00 */
        /* <DEDUP_REMOVED lines=8> */
[----:B---3--:R-:W-:Y:S02]  /*72f0*/  VIADD R2, R0, 0x160 ;  /* 0x0000016000027836 */ /* 0x008fe40000000000 */
[----:B--2---:R-:W-:Y:S05]  /*7300*/  IMAD.U32 R0, RZ, RZ, UR37 ;  /* 0x00000025ff007e24 */ /* 0x004fea000f8e00ff */
[----:B------:R-:W-:Y:S04]  /*7310*/  PRMT R0, R0, 0x654, R2 ;  /* 0x0000065400007816 */ /* 0x000fe80000000002 */
[----:B-----5:R2:W-:Y:S02]  /*7320*/  SYNCS.ARRIVE.TRANS64.RED.A1T0 RZ, [R0+URZ], RZ ;  /* 0x000000ff00ff79a7 */ /* 0x0205e400081004ff */
[----:B--2---:R-:W-:Y:S04]  /*7330*/  SEL R0, RZ, 0x1, P0 ;  /* 0x00000001ff007807 */ /* 0x004fe80000000000 */
[----:B-1--4-:R-:W-:Y:S02]  /*7340*/  LOP3.LUT R104, R104, R0, RZ, 0x3c, !PT ;  /* 0x0000000068687212 */ /* 0x012fe400078e3cff */
.L_x_118:
[----:B------:R-:W-:Y:S05]  /*7350*/  BSYNC B1 ;  /* 0x0000000000017941 */ /* 0x000fea0003800000 */
.L_x_117:
[----:B------:R-:W-:Y:S05]  /*7360*/  VIADD R0, R48, 0x40 ;  /* 0x0000004030007836 */ /* 0x000fea0000000000 */
[----:B------:R-:W-:Y:S04]  /*7370*/  SHF.R.U32.HI R0, RZ, 0x15, R0 ;  /* 0x00000015ff007819 */ /* 0x000fe80000011600 */
[----:B------:R-:W-:Y:S11]  /*7380*/  LOP3.LUT P0, RZ, R0, 0x3, R101, 0x48, !PT ;  /* 0x0000000300ff7812 */ /* 0x000ff60007804865 */
[----:B------:R-:W-:Y:S02]  /*7390*/  @!UPT UIADD3 URZ, UPT, UPT, URZ, URZ, URZ ;  /* 0x000000fffffff290 */ /* 0x000fe4000fffe0ff */
[----:B------:R-:W-:Y:S05]  /*73a0*/  @!P0 BRA `(.L_x_122) ;  /* 0x0000000000408947 */ /* 0x000fea0003800000 */
[----:B------:R-:W2:Y:S01]  /*73b0*/  LDCU.64 UR8, c[0x4][0x78] ;  /* 0x01000f00ff0877ac */ /* 0x000ea20008000a00 */
[----:B------:R-:W-:Y:S01]  /*73c0*/  MOV R3, 0x0 ;  /* 0x0000000000037802 */ /* 0x000fe20000000f00 */
[----:B------:R-:W-:Y:S02]  /*73d0*/  HFMA2 R12, -RZ, RZ, 0, 5.9604644775390625e-08 ;  /* 0x00000001ff0c7431 */ /* 0x000fe400000001ff */
[----:B------:R-:W-:Y:S02]  /*73e0*/  IMAD.MOV.U32 R8, RZ, RZ, 0x192 ;  /* 0x00000192ff087424 */ /* 0x000fe400078e00ff */
[----:B------:R-:W-:Y:S01]  /*73f0*/  IMAD.MOV.U32 R13, RZ, RZ, RZ ;  /* 0x000000ffff0d7224 */ /* 0x000fe200078e00ff */
[----:B------:R-:W3:Y:S01]  /*7400*/  LDCU.64 UR6, c[0x4][0x80] ;  /* 0x01001000ff0677ac */ /* 0x000ee20008000a00 */
[----:B------:R-:W4:Y:S01]  /*7410*/  LDC.64 R2, c[0x4][R3] ;  /* 0x0100000003027b82 */ /* 0x000f220000000a00 */
[----:B------:R-:W5:Y:S01]  /*7420*/  LDCU.64 UR4, c[0x4][0x18] ;  /* 0x01000300ff0477ac */ /* 0x000f620008000a00 */
[----:B--2---:R-:W-:Y:S01]  /*7430*/  MOV R5, UR9 ;  /* 0x0000000900057c02 */ /* 0x004fe20008000f00 */
[----:B------:R-:W-:Y:S01]  /*7440*/  IMAD.U32 R4, RZ, RZ, UR8 ;  /* 0x00000008ff047e24 */ /* 0x000fe2000f8e00ff */
[----:B---3--:R-:W-:Y:S01]  /*7450*/  MOV R7, UR7 ;  /* 0x0000000700077c02 */ /* 0x008fe20008000f00 */
[----:B------:R-:W-:Y:S01]  /*7460*/  IMAD.U32 R6, RZ, RZ, UR6 ;  /* 0x00000006ff067e24 */ /* 0x000fe2000f8e00ff */
[----:B-----5:R-:W-:Y:S01]  /*7470*/  MOV R11, UR5 ;  /* 0x00000005000b7c02 */ /* 0x020fe20008000f00 */
[----:B------:R-:W-:Y:S02]  /*7480*/  IMAD.U32 R10, RZ, RZ, UR4 ;  /* 0x00000004ff0a7e24 */ /* 0x000fe4000f8e00ff */
[----:B------:R-:W-:Y:S07]  /*7490*/  LEPC R20, `(.L_x_122) ;  /* 0x000000001014794e */ /* 0x000fee0000000000 */
[----:B-1--4-:R-:W-:Y:S05]  /*74a0*/  CALL.ABS.NOINC R2 ;  /* 0x0000000002007343 */ /* 0x012fea0003c00000 */
.L_x_122:
[-C--:B------:R-:W-:Y:S01]  /*74b0*/  F2FP.F16.E4M3.UNPACK_B R0, R81.reuse ;  /* 0x00000051ff00723e */ /* 0x080fe200020006ff */
[----:B------:R-:W-:Y:S05]  /*74c0*/  WARPSYNC.ALL ;  /* 0x0000000000007948 */ /* 0x000fea0003800000 */
[----:B------:R-:W-:Y:S01]  /*74d0*/  R2UR UR4, R48 ;  /* 0x00000000300472ca */ /* 0x000fe200000e0000 */
[--C-:B------:R-:W-:Y:S01]  /*74e0*/  HADD2.F32 R54, -RZ, R0.reuse.H0_H0 ;  /* 0x20000000ff367230 */ /* 0x100fe20000004100 */
[-C--:B------:R-:W-:Y:S01]  /*74f0*/  F2FP.F16.E4M3.UNPACK_B R2, R80.reuse.H1 ;  /* 0x00000050ff02723e */ /* 0x080fe200030006ff */
[----:B------:R-:W-:Y:S01]  /*7500*/  HADD2.F32 R55, -RZ, R0.H1_H1 ;  /* 0x30000000ff377230 */ /* 0x000fe20000004100 */
[----:B------:R-:W-:Y:S01]  /*7510*/  F2FP.F16.E4M3.UNPACK_B R0, R81.H1 ;  /* 0x00000051ff00723e */ /* 0x000fe200030006ff */
[----:B------:R-:W-:Y:S01]  /*7520*/  BSSY.RECONVERGENT B0, `(.L_x_123) ;  /* 0x0000095000007945 */ /* 0x000fe20003800200 */
[----:B------:R-:W-:Y:S01]  /*7530*/  F2FP.F16.E4M3.UNPACK_B R3, R80 ;  /* 0x00000050ff03723e */ /* 0x000fe200020006ff */
[----:B------:R-:W-:Y:S01]  /*7540*/  HADD2.F32 R52, -RZ, R2.H0_H0 ;  /* 0x20000002ff347230 */ /* 0x000fe20000004100 */
[----:B------:R-:W-:Y:S01]  /*7550*/  ISETP.NE.AND P0, PT, R110, RZ, PT ;  /* 0x000000ff6e00720c */ /* 0x000fe20003f05270 */
[--C-:B------:R-:W-:Y:S01]  /*7560*/  HADD2.F32 R56, -RZ, R0.reuse.H0_H0 ;  /* 0x20000000ff387230 */ /* 0x100fe20000004100 */
[----:B------:R-:W-:Y:S01]  /*7570*/  ISETP.NE.AND P6, PT, R118, RZ, PT ;  /* 0x000000ff7600720c */ /* 0x000fe20003fc5270 */
[----:B------:R-:W-:Y:S01]  /*7580*/  HADD2.F32 R57, -RZ, R0.H1_H1 ;  /* 0x30000000ff397230 */ /* 0x000fe20000004100 */
[-C--:B------:R-:W-:Y:S01]  /*7590*/  F2FP.F16.E4M3.UNPACK_B R0, R83.reuse ;  /* 0x00000053ff00723e */ /* 0x080fe200020006ff */
[----:B-1----:R-:W-:Y:S01]  /*75a0*/  LDTM.16dp32bit_t0_t15.x32 R4, tmem[UR4+0x40] ;  /* 0x00004004000479ee */ /* 0x002fe20008a80000 */
[----:B------:R-:W1:Y:S01]  /*75b0*/  LDTM.16dp32bit_t16_t31.x32 R4, tmem[UR4+0x60] ;  /* 0x00006004000479ee */ /* 0x000e620008aa0000 */
[----:B------:R-:W-:Y:S01]  /*75c0*/  HADD2.F32 R53, -RZ, R2.H1_H1 ;  /* 0x30000002ff357230 */ /* 0x000fe20000004100 */
[----:B------:R-:W-:Y:S01]  /*75d0*/  F2FP.F16.E4M3.UNPACK_B R2, R82.H1 ;  /* 0x00000052ff02723e */ /* 0x000fe200030006ff */
[--C-:B------:R-:W-:Y:S02]  /*75e0*/  HADD2.F32 R50, -RZ, R3.reuse.H0_H0 ;  /* 0x20000003ff327230 */ /* 0x100fe40000004100 */
[--C-:B------:R-:W-:Y:S02]  /*75f0*/  HADD2.F32 R62, -RZ, R0.reuse.H0_H0 ;  /* 0x20000000ff3e7230 */ /* 0x100fe40000004100 */
[----:B------:R-:W-:Y:S01]  /*7600*/  HADD2.F32 R63, -RZ, R0.H1_H1 ;  /* 0x30000000ff3f7230 */ /* 0x000fe20000004100 */
[----:B------:R-:W-:Y:S01]  /*7610*/  F2FP.F16.E4M3.UNPACK_B R0, R84.H1 ;  /* 0x00000054ff00723e */ /* 0x000fe200030006ff */
[--C-:B------:R-:W-:Y:S02]  /*7620*/  HADD2.F32 R60, -RZ, R2.reuse.H0_H0 ;  /* 0x20000002ff3c7230 */ /* 0x100fe40000004100 */
[----:B------:R-:W-:Y:S01]  /*7630*/  HADD2.F32 R61, -RZ, R2.H1_H1 ;  /* 0x30000002ff3d7230 */ /* 0x000fe20000004100 */
[----:B------:R-:W-:Y:S01]  /*7640*/  F2FP.F16.E4M3.UNPACK_B R2, R83.H1 ;  /* 0x00000053ff02723e */ /* 0x000fe200030006ff */
[----:B------:R-:W-:Y:S01]  /*7650*/  HADD2.F32 R51, -RZ, R3.H1_H1 ;  /* 0x30000003ff337230 */ /* 0x000fe20000004100 */
[----:B------:R-:W-:Y:S01]  /*7660*/  F2FP.F16.E4M3.UNPACK_B R3, R82 ;  /* 0x00000052ff03723e */ /* 0x000fe200020006ff */
[--C-:B------:R-:W-:Y:S02]  /*7670*/  HADD2.F32 R68, -RZ, R0.reuse.H0_H0 ;  /* 0x20000000ff447230 */ /* 0x100fe40000004100 */
[----:B------:R-:W-:Y:S01]  /*7680*/  HADD2.F32 R69, -RZ, R0.H1_H1 ;  /* 0x30000000ff457230 */ /* 0x000fe20000004100 */
[-C--:B------:R-:W-:Y:S01]  /*7690*/  F2FP.F16.E4M3.UNPACK_B R0, R85.reuse.H1 ;  /* 0x00000055ff00723e */ /* 0x080fe200030006ff */
[--C-:B------:R-:W-:Y:S02]  /*76a0*/  HADD2.F32 R64, -RZ, R2.reuse.H0_H0 ;  /* 0x20000002ff407230 */ /* 0x100fe40000004100 */
[----:B------:R-:W-:Y:S01]  /*76b0*/  HADD2.F32 R65, -RZ, R2.H1_H1 ;  /* 0x30000002ff417230 */ /* 0x000fe20000004100 */
[----:B------:R-:W-:Y:S01]  /*76c0*/  F2FP.F16.E4M3.UNPACK_B R2, R85 ;  /* 0x00000055ff02723e */ /* 0x000fe200020006ff */
[--C-:B------:R-:W-:Y:S02]  /*76d0*/  HADD2.F32 R58, -RZ, R3.reuse.H0_H0 ;  /* 0x20000003ff3a7230 */ /* 0x100fe40000004100 */
[C---:B-1----:R-:W-:Y:S01]  /*76e0*/  FMUL R7, R47.reuse, R7 ;  /* 0x000000072f077220 */ /* 0x042fe20000400000 */
[----:B------:R-:W-:Y:S01]  /*76f0*/  HADD2.F32 R59, -RZ, R3.H1_H1 ;  /* 0x30000003ff3b7230 */ /* 0x000fe20000004100 */
[----:B------:R-:W-:Y:S01]  /*7700*/  F2FP.F16.E4M3.UNPACK_B R3, R84 ;  /* 0x00000054ff03723e */ /* 0x000fe200020006ff */
[--C-:B------:R-:W-:Y:S02]  /*7710*/  HADD2.F32 R72, -RZ, R0.reuse.H0_H0 ;  /* 0x20000000ff487230 */ /* 0x100fe40000004100 */
[C---:B------:R-:W-:Y:S01]  /*7720*/  FMUL R11, R47.reuse, R11 ;  /* 0x0000000b2f0b7220 */ /* 0x040fe20000400000 */
[----:B------:R-:W-:Y:S01]  /*7730*/  HADD2.F32 R73, -RZ, R0.H1_H1 ;  /* 0x30000000ff497230 */ /* 0x000fe20000004100 */
[----:B------:R-:W-:Y:S01]  /*7740*/  F2FP.F16.E4M3.UNPACK_B R0, R87 ;  /* 0x00000057ff00723e */ /* 0x000fe200020006ff */
[--C-:B------:R-:W-:Y:S02]  /*7750*/  HADD2.F32 R70, -RZ, R2.reuse.H0_H0 ;  /* 0x20000002ff467230 */ /* 0x100fe40000004100 */
[C---:B------:R-:W-:Y:S01]  /*7760*/  FMUL R15, R47.reuse, R15 ;  /* 0x0000000f2f0f7220 */ /* 0x040fe20000400000 */
[----:B------:R-:W-:Y:S01]  /*7770*/  HADD2.F32 R71, -RZ, R2.H1_H1 ;  /* 0x30000002ff477230 */ /* 0x000fe20000004100 */
[-C--:B------:R-:W-:Y:S01]  /*7780*/  F2FP.F16.E4M3.UNPACK_B R2, R86.reuse.H1 ;  /* 0x00000056ff02723e */ /* 0x080fe200030006ff */
[--C-:B------:R-:W-:Y:S02]  /*7790*/  HADD2.F32 R66, -RZ, R3.reuse.H0_H0 ;  /* 0x20000003ff427230 */ /* 0x100fe40000004100 */
[----:B------:R-:W-:Y:S01]  /*77a0*/  HADD2.F32 R67, -RZ, R3.H1_H1 ;  /* 0x30000003ff437230 */ /* 0x000fe20000004100 */
[----:B------:R-:W-:Y:S01]  /*77b0*/  F2FP.F16.E4M3.UNPACK_B R3, R86 ;  /* 0x00000056ff03723e */ /* 0x000fe200020006ff */
[--C-:B------:R-:W-:Y:S02]  /*77c0*/  HADD2.F32 R78, -RZ, R0.reuse.H0_H0 ;  /* 0x20000000ff4e7230 */ /* 0x100fe40000004100 */
[----:B------:R-:W-:Y:S02]  /*77d0*/  HADD2.F32 R79, -RZ, R0.H1_H1 ;  /* 0x30000000ff4f7230 */ /* 0x000fe40000004100 */
[C---:B------:R-:W-:Y:S01]  /*77e0*/  FMUL R0, R47.reuse, R4 ;  /* 0x000000042f007220 */ /* 0x040fe20000400000 */
[--C-:B------:R-:W-:Y:S02]  /*77f0*/  HADD2.F32 R76, -RZ, R2.reuse.H0_H0 ;  /* 0x20000002ff4c7230 */ /* 0x100fe40000004100 */
[----:B------:R-:W-:Y:S01]  /*7800*/  FMUL R4, R47, R8 ;  /* 0x000000082f047220 */ /* 0x000fe20000400000 */
[----:B------:R-:W-:Y:S02]  /*7810*/  HADD2.F32 R77, -RZ, R2.H1_H1 ;  /* 0x30000002ff4d7230 */ /* 0x000fe40000004100 */
[----:B------:R-:W-:Y:S01]  /*7820*/  FFMA R0, R49, R50, R0 ;  /* 0x0000003231007223 */ /* 0x000fe20000000000 */
[--C-:B------:R-:W-:Y:S02]  /*7830*/  HADD2.F32 R74, -RZ, R3.reuse.H0_H0 ;  /* 0x20000003ff4a7230 */ /* 0x100fe40000004100 */
[C---:B------:R-:W-:Y:S01]  /*7840*/  FMUL R2, R47.reuse, R5 ;  /* 0x000000052f027220 */ /* 0x040fe20000400000 */
[----:B------:R-:W-:Y:S02]  /*7850*/  HADD2.F32 R75, -RZ, R3.H1_H1 ;  /* 0x30000003ff4b7230 */ /* 0x000fe40000004100 */
[C---:B------:R-:W-:Y:S01]  /*7860*/  FMUL R5, R47.reuse, R9 ;  /* 0x000000092f057220 */ /* 0x040fe20000400000 */
[----:B------:R-:W-:Y:S01]  /*7870*/  FMUL R8, R47, R12 ;  /* 0x0000000c2f087220 */ /* 0x000fe20000400000 */
[----:B------:R-:W-:Y:S01]  /*7880*/  FFMA R2, R49, R51, R2 ;  /* 0x0000003331027223 */ /* 0x000fe20000000002 */
[C---:B------:R-:W-:Y:S01]  /*7890*/  FMUL R9, R47.reuse, R13 ;  /* 0x0000000d2f097220 */ /* 0x040fe20000400000 */
[C---:B------:R-:W-:Y:S01]  /*78a0*/  FMUL R12, R47.reuse, R21 ;  /* 0x000000152f0c7220 */ /* 0x040fe20000400000 */
[C---:B------:R-:W-:Y:S01]  /*78b0*/  FMUL R21, R47.reuse, R30 ;  /* 0x0000001e2f157220 */ /* 0x040fe20000400000 */
[C---:B------:R-:W-:Y:S01]  /*78c0*/  FMUL R13, R47.reuse, R22 ;  /* 0x000000162f0d7220 */ /* 0x040fe20000400000 */
[C---:B------:R-:W-:Y:S01]  /*78d0*/  FMUL R22, R47.reuse, R31 ;  /* 0x0000001f2f167220 */ /* 0x040fe20000400000 */
        /* <DEDUP_REMOVED lines=8> */
[C---:B------:R-:W-:Y:S01]  /*7960*/  FFMA R6, R49.reuse, R56, R6 ;  /* 0x0000003831067223 */ /* 0x040fe20000000006 */
[C---:B------:R-:W-:Y:S01]  /*7970*/  FFMA R11, R49.reuse, R57, R11 ;  /* 0x00000039310b7223 */ /* 0x040fe2000000000b */
[C---:B------:R-:W-:Y:S01]  /*7980*/  FFMA R8, R49.reuse, R58, R8 ;  /* 0x0000003a31087223 */ /* 0x040fe20000000008 */
[----:B------:R-:W-:Y:S01]  /*7990*/  FFMA R9, R49, R59, R9 ;  /* 0x0000003b31097223 */ /* 0x000fe20000000009 */
[----:B------:R-:W-:Y:S01]  /*79a0*/  F2FP.SATFINITE.E4M3.F32.PACK_AB_MERGE_C R52, R7, R3, RZ ;  /* 0x000000030734723e */ /* 0x000fe200048070ff */
[----:B------:R-:W-:Y:S01]  /*79b0*/  FFMA R10, R49, R60, R10 ;  /* 0x0000003c310a7223 */ /* 0x000fe2000000000a */
[----:B------:R-:W-:Y:S01]  /*79c0*/  F2FP.SATFINITE.E4M3.F32.PACK_AB_MERGE_C R53, R11, R6, RZ ;  /* 0x000000060b35723e */ /* 0x000fe200048070ff */
[----:B------:R-:W-:Y:S01]  /*79d0*/  FFMA R15, R49, R61, R15 ;  /* 0x0000003d310f7223 */ /* 0x000fe2000000000f */
[C---:B------:R-:W-:Y:S01]  /*79e0*/  FMUL R3, R47.reuse, R16 ;  /* 0x000000102f037220 */ /* 0x040fe20000400000 */
[C---:B------:R-:W-:Y:S01]  /*79f0*/  FMUL R6, R47.reuse, R17 ;  /* 0x000000112f067220 */ /* 0x040fe20000400000 */
[----:B------:R-:W-:Y:S01]  /*7a00*/  F2FP.F16.E4M3.UNPACK_B R51, R87.H1 ;  /* 0x00000057ff33723e */ /* 0x000fe200030006ff */
[----:B------:R-:W-:Y:S01]  /*7a10*/  FMUL R11, R47, R20 ;  /* 0x000000142f0b7220 */ /* 0x000fe20000400000 */
[----:B------:R-:W-:Y:S01]  /*7a20*/  F2FP.SATFINITE.E4M3.F32.PACK_AB_MERGE_C R54, R15, R10, RZ ;  /* 0x0000000a0f36723e */ /* 0x000fe200048070ff */
[C---:B------:R-:W-:Y:S01]  /*7a30*/  FFMA R3, R49.reuse, R62, R3 ;  /* 0x0000003e31037223 */ /* 0x040fe20000000003 */
[----:B------:R-:W-:Y:S01]  /*7a40*/  FFMA R6, R49, R63, R6 ;  /* 0x0000003f31067223 */ /* 0x000fe20000000006 */
[----:B------:R-:W-:Y:S01]  /*7a50*/  FMUL R20, R47, R29 ;  /* 0x0000001d2f147220 */ /* 0x000fe20000400000 */
[----:B------:R-:W-:Y:S01]  /*7a60*/  F2FP.SATFINITE.E4M3.F32.PACK_AB_MERGE_C R29, R5, R4, R53 ;  /* 0x00000004051d723e */ /* 0x000fe20004807035 */
[----:B------:R-:W-:Y:S01]  /*7a70*/  FMUL R10, R47, R19 ;  /* 0x000000132f0a7220 */ /* 0x000fe20000400000 */
[----:B------:R-:W-:Y:S01]  /*7a80*/  F2FP.SATFINITE.E4M3.F32.PACK_AB_MERGE_C R30, R9, R8, R54 ;  /* 0x00000008091e723e */ /* 0x000fe20004807036 */
        /* <DEDUP_REMOVED lines=10> */
[----:B------:R-:W-:Y:S01]  /*7b30*/  FFMA R14, R49, R69, R14 ;  /* 0x00000045310e7223 */ /* 0x000fe2000000000e */
[----:B------:R-:W-:Y:S01]  /*7b40*/  FMUL R18, R47, R27 ;  /* 0x0000001b2f127220 */ /* 0x000fe20000400000 */
[C---:B------:R-:W-:Y:S01]  /*7b50*/  FFMA R15, R49.reuse, R70, R15 ;  /* 0x00000046310f7223 */ /* 0x040fe2000000000f */
[C---:B------:R-:W-:Y:S01]  /*7b60*/  FFMA R16, R49.reuse, R71, R16 ;  /* 0x0000004731107223 */ /* 0x040fe20000000010 */
[C---:B------:R-:W-:Y:S01]  /*7b70*/  FFMA R17, R49.reuse, R72, R17 ;  /* 0x0000004831117223 */ /* 0x040fe20000000011 */
[C---:B------:R-:W-:Y:S01]  /*7b80*/  FFMA R18, R49.reuse, R73, R18 ;  /* 0x0000004931127223 */ /* 0x040fe20000000012 */
[----:B------:R-:W-:Y:S01]  /*7b90*/  FFMA R19, R49, R74, R19 ;  /* 0x0000004a31137223 */ /* 0x000fe20000000013 */
[----:B------:R-:W-:Y:S01]  /*7ba0*/  FMUL R23, R47, R32 ;  /* 0x000000202f177220 */ /* 0x000fe20000400000 */
[----:B------:R-:W-:Y:S01]  /*7bb0*/  FFMA R20, R49, R75, R20 ;  /* 0x0000004b31147223 */ /* 0x000fe20000000014 */
[----:B------:R-:W-:Y:S01]  /*7bc0*/  FMUL R24, R47, R33 ;  /* 0x000000212f187220 */ /* 0x000fe20000400000 */
[--C-:B------:R-:W-:Y:S02]  /*7bd0*/  HADD2.F32 R50, -RZ, R51.reuse.H0_H0 ;  /* 0x20000033ff327230 */ /* 0x100fe40000004100 */
[----:B------:R-:W-:Y:S01]  /*7be0*/  FFMA R21, R49, R76, R21 ;  /* 0x0000004c31157223 */ /* 0x000fe20000000015 */
[----:B------:R-:W-:Y:S02]  /*7bf0*/  HADD2.F32 R51, -RZ, R51.H1_H1 ;  /* 0x30000033ff337230 */ /* 0x000fe40000004100 */
[----:B------:R-:W-:Y:S01]  /*7c00*/  FMUL R25, R47, R34 ;  /* 0x000000222f197220 */ /* 0x000fe20000400000 */
[----:B------:R-:W-:Y:S01]  /*7c10*/  FFMA R22, R49, R77, R22 ;  /* 0x0000004d31167223 */ /* 0x000fe20000000016 */
[----:B------:R-:W-:Y:S01]  /*7c20*/  FMUL R26, R47, R35 ;  /* 0x000000232f1a7220 */ /* 0x000fe20000400000 */
[----:B------:R-:W-:Y:S01]  /*7c30*/  F2FP.SATFINITE.E4M3.F32.PACK_AB_MERGE_C R7, R10, R7, RZ ;  /* 0x000000070a07723e */ /* 0x000fe200048070ff */
[C---:B------:R-:W-:Y:S01]  /*7c40*/  FFMA R23, R49.reuse, R78, R23 ;  /* 0x0000004e31177223 */ /* 0x040fe20000000017 */
[C---:B------:R-:W-:Y:S01]  /*7c50*/  FFMA R24, R49.reuse, R79, R24 ;  /* 0x0000004f31187223 */ /* 0x040fe20000000018 */
[C---:B------:R-:W-:Y:S01]  /*7c60*/  FFMA R25, R49.reuse, R50, R25 ;  /* 0x0000003231197223 */ /* 0x040fe20000000019 */
[----:B------:R-:W-:Y:S01]  /*7c70*/  FFMA R26, R49, R51, R26 ;  /* 0x00000033311a7223 */ /* 0x000fe2000000001a */
[----:B------:R-:W-:Y:S02]  /*7c80*/  F2FP.SATFINITE.E4M3.F32.PACK_AB_MERGE_C R28, R2, R0, R52 ;  /* 0x00000000021c723e */ /* 0x000fe40004807034 */
[----:B------:R-:W-:Y:S02]  /*7c90*/  F2FP.SATFINITE.E4M3.F32.PACK_AB_MERGE_C R31, R6, R3, R7 ;  /* 0x00000003061f723e */ /* 0x000fe40004807007 */
[----:B------:R-:W-:Y:S02]  /*7ca0*/  F2FP.SATFINITE.E4M3.F32.PACK_AB_MERGE_C R13, R14, R13, RZ ;  /* 0x0000000d0e0d723e */ /* 0x000fe400048070ff */
[----:B------:R-:W-:Y:S01]  /*7cb0*/  F2FP.SATFINITE.E4M3.F32.PACK_AB_MERGE_C R17, R18, R17, RZ ;  /* 0x000000111211723e */ /* 0x000fe200048070ff */
[----:B------:R1:W-:Y:S01]  /*7cc0*/  STS.128 [R100+UR49+0x5400], R28 ;  /* 0x0054001c64007988 */ /* 0x0003e20008000c31 */
[----:B------:R-:W-:Y:S02]  /*7cd0*/  F2FP.SATFINITE.E4M3.F32.PACK_AB_MERGE_C R14, R22, R21, RZ ;  /* 0x00000015160e723e */ /* 0x000fe400048070ff */
[----:B------:R-:W-:Y:S02]  /*7ce0*/  F2FP.SATFINITE.E4M3.F32.PACK_AB_MERGE_C R25, R26, R25, RZ ;  /* 0x000000191a19723e */ /* 0x000fe400048070ff */
[----:B------:R-:W-:Y:S02]  /*7cf0*/  F2FP.SATFINITE.E4M3.F32.PACK_AB_MERGE_C R12, R12, R11, R13 ;  /* 0x0000000b0c0c723e */ /* 0x000fe4000480700d */
[----:B------:R-:W-:Y:S02]  /*7d00*/  F2FP.SATFINITE.E4M3.F32.PACK_AB_MERGE_C R13, R16, R15, R17 ;  /* 0x0000000f100d723e */ /* 0x000fe40004807011 */
        /* <DEDUP_REMOVED lines=13> */
[----:B------:R-:W-:Y:S02]  /*7de0*/  UIADD3 UR8, UP0, UPT, UR52, 0x680, URZ ;  /* 0x0000068034087890 */ /* 0x000fe4000ff1e0ff */
[----:B------:R-:W-:Y:S02]  /*7df0*/  UIADD3 UR5, UPT, UPT, UR41, 0x40, URZ ;  /* 0x0000004029057890 */ /* 0x000fe4000fffe0ff */
[----:B------:R-:W-:Y:S02]  /*7e00*/  UIADD3 UR4, UPT, UPT, UR49, 0x5400, URZ ;  /* 0x0000540031047890 */ /* 0x000fe4000fffe0ff */
[----:B------:R-:W-:Y:S01]  /*7e10*/  UIADD3.X UR9, UPT, UPT, URZ, UR53, URZ, UP0, !UPT ;  /* 0x00000035ff097290 */ /* 0x000fe200087fe4ff */
[----:B------:R-:W-:Y:S01]  /*7e20*/  UMOV UR6, UR42 ;  /* 0x0000002a00067c82 */ /* 0x000fe20008000000 */
[----:B------:R-:W-:Y:S07]  /*7e30*/  UMOV UR7, UR36 ;  /* 0x0000002400077c82 */ /* 0x000fee0008000000 */
[----:B------:R2:W-:Y:S01]  /*7e40*/  UTMASTG.3D [UR4], [UR8] ;  /* 0x00000004080073b5 */ /* 0x0005e20008010000 */
[----:B------:R0:W-:Y:S01]  /*7e50*/  UTMACMDFLUSH ;  /* 0x00000000000079b7 */ /* 0x0001e20000000000 */
[----:B--2---:R-:W-:Y:S04]  /*7e60*/  DEPBAR.LE SB0, 0x1 ;  /* 0x000080400000791a */ /* 0x004fe80000000000 */
.L_x_124:
[----:B------:R-:W-:Y:S05]  /*7e70*/  BSYNC.RECONVERGENT B0 ;  /* 0x0000000000007941 */ /* 0x000fea0003800200 */
.L_x_123:
        /* <DEDUP_REMOVED lines=15> */
.L_x_128:
[----:B------:R-:W-:Y:S05]  /*7f70*/  BSYNC B0 ;  /* 0x0000000000007941 */ /* 0x000fea0003800000 */
.L_x_127:
[----:B------:R-:W-:Y:S01]  /*7f80*/  ISETP.NE.AND P0, PT, R116, RZ, PT ;  /* 0x000000ff7400720c */ /* 0x000fe20003f05270 */
[----:B------:R-:W-:Y:S11]  /*7f90*/  VIADD R105, R105, 0x1 ;  /* 0x0000000169697836 */ /* 0x000ff60000000000 */
[----:B------:R-:W-:Y:S01]  /*7fa0*/  @!UPT UIADD3 URZ, UPT, UPT, URZ, URZ, URZ ;  /* 0x000000fffffff290 */ /* 0x000fe2000fffe0ff */
[----:B------:R3:W4:Y:S04]  /*7fb0*/  @P0 LDS.128 R84, [R2+0x410] ;  /* 0x0004100002540984 */ /* 0x0007280000000c00 */
[----:B------:R1:W1:Y:S01]  /*7fc0*/  @P0 LDS.128 R80, [R3+UR49+0x400] ;  /* 0x0004003103500984 */ /* 0x0002620008000c00 */
        /* <DEDUP_REMOVED lines=14> */
.L_x_126:
[----:B------:R-:W-:Y:S05]  /*80b0*/  BSYNC B1 ;  /* 0x0000000000017941 */ /* 0x000fea0003800000 */
.L_x_125:
[----:B------:R-:W-:Y:S05]  /*80c0*/  VIADD R0, R48, 0x80 ;  /* 0x0000008030007836 */ /* 0x000fea0000000000 */
[----:B------:R-:W-:Y:S04]  /*80d0*/  SHF.R.U32.HI R0, RZ, 0x15, R0 ;  /* 0x00000015ff007819 */ /* 0x000fe80000011600 */
[----:B------:R-:W-:Y:S11]  /*80e0*/  LOP3.LUT P0, RZ, R0, 0x3, R101, 0x48, !PT ;  /* 0x0000000300ff7812 */ /* 0x000ff60007804865 */
[----:B------:R-:W-:Y:S02]  /*80f0*/  @!UPT UIADD3 URZ, UPT, UPT, URZ, URZ, URZ ;  /* 0x000000fffffff290 */ /* 0x000fe4000fffe0ff */
[----:B------:R-:W-:Y:S05]  /*8100*/  @!P0 BRA `(.L_x_130) ;  /* 0x0000000000408947 */ /* 0x000fea0003800000 */
[----:B------:R-:W2:Y:S01]  /*8110*/  LDCU.64 UR8, c[0x4][0x78] ;  /* 0x01000f00ff0877ac */ /* 0x000ea20008000a00 */
[----:B------:R-:W-:Y:S01]  /*8120*/  MOV R3, 0x0 ;  /* 0x0000000000037802 */ /* 0x000fe20000000f00 */
[----:B-1----:R-:W-:Y:S02]  /*8130*/  HFMA2 R12, -RZ, RZ, 0, 5.9604644775390625e-08 ;  /* 0x00000001ff0c7431 */ /* 0x002fe400000001ff */
[----:B------:R-:W-:Y:S02]  /*8140*/  IMAD.MOV.U32 R8, RZ, RZ, 0x192 ;  /* 0x00000192ff087424 */ /* 0x000fe400078e00ff */
[----:B------:R-:W-:Y:S01]  /*8150*/  IMAD.MOV.U32 R13, RZ, RZ, RZ ;  /* 0x000000ffff0d7224 */ /* 0x000fe200078e00ff */
[----:B------:R-:W1:Y:S01]  /*8160*/  LDCU.64 UR6, c[0x4][0x80] ;  /* 0x01001000ff0677ac */ /* 0x000e620008000a00 */
[----:B------:R-:W3:Y:S01]  /*8170*/  LDC.64 R2, c[0x4][R3] ;  /* 0x0100000003027b82 */ /* 0x000ee20000000a00 */
[----:B------:R-:W4:Y:S01]  /*8180*/  LDCU.64 UR4, c[0x4][0x18] ;  /* 0x01000300ff0477ac */ /* 0x000f220008000a00 */
[----:B--2---:R-:W-:Y:S01]  /*8190*/  MOV R5, UR9 ;  /* 0x0000000900057c02 */ /* 0x004fe20008000f00 */
[----:B------:R-:W-:Y:S01]  /*81a0*/  IMAD.U32 R4, RZ, RZ, UR8 ;  /* 0x00000008ff047e24 */ /* 0x000fe2000f8e00ff */
[----:B-1----:R-:W-:Y:S01]  /*81b0*/  MOV R7, UR7 ;  /* 0x0000000700077c02 */ /* 0x002fe20008000f00 */
[----:B------:R-:W-:Y:S01]  /*81c0*/  IMAD.U32 R6, RZ, RZ, UR6 ;  /* 0x00000006ff067e24 */ /* 0x000fe2000f8e00ff */
[----:B----4-:R-:W-:Y:S01]  /*81d0*/  MOV R11, UR5 ;  /* 0x00000005000b7c02 */ /* 0x010fe20008000f00 */
[----:B------:R-:W-:Y:S02]  /*81e0*/  IMAD.U32 R10, RZ, RZ, UR4 ;  /* 0x00000004ff0a7e24 */ /* 0x000fe4000f8e00ff */
[----:B------:R-:W-:Y:S07]  /*81f0*/  LEPC R20, `(.L_x_130) ;  /* 0x000000001014794e */ /* 0x000fee0000000000 */
[----:B---3--:R-:W-:Y:S05]  /*8200*/  CALL.ABS.NOINC R2 ;  /* 0x0000000002007343 */ /* 0x008fea0003c00000 */
.L_x_130:
        /* <DEDUP_REMOVED lines=148> */
[----:B------:R-:W-:Y:S02]  /*8b50*/  UIADD3 UR8, UP0, UPT, UR52, 0x680, URZ ;  /* 0x0000068034087890 */ /* 0x000fe4000ff1e0ff */
[----:B------:R-:W-:Y:S02]  /*8b60*/  UIADD3 UR5, UPT, UPT, UR41, 0x80, URZ ;  /* 0x0000008029057890 */ /* 0x000fe4000fffe0ff */
[----:B------:R-:W-:Y:S01]  /*8b70*/  MOV R109, UR10 ;  /* 0x0000000a006d7c02 */ /* 0x000fe20008000f00 */
[----:B------:R-:W-:Y:S01]  /*8b80*/  UIADD3.X UR9, UPT, UPT, URZ, UR53, URZ, UP0, !UPT ;  /* 0x00000035ff097290 */ /* 0x000fe200087fe4ff */
[----:B------:R-:W-:Y:S02]  /*8b90*/  UMOV UR6, UR42 ;  /* 0x0000002a00067c82 */ /* 0x000fe40008000000 */
[----:B------:R-:W-:Y:S01]  /*8ba0*/  R2UR UR4, R109 ;  /* 0x000000006d0472ca */ /* 0x000fe200000e0000 */
[----:B------:R-:W-:Y:S11]  /*8bb0*/  UMOV UR7, UR36 ;  /* 0x0000002400077c82 */ /* 0x000ff60008000000 */
[----:B------:R-:W-:Y:S01]  /*8bc0*/  @!UPT UIADD3 URZ, UPT, UPT, URZ, URZ, URZ ;  /* 0x000000fffffff290 */ /* 0x000fe2000fffe0ff */
[----:B------:R2:W-:Y:S01]  /*8bd0*/  UTMASTG.3D [UR4], [UR8] ;  /* 0x00000004080073b5 */ /* 0x0005e20008010000 */
[----:B------:R0:W-:Y:S01]  /*8be0*/  UTMACMDFLUSH ;  /* 0x00000000000079b7 */ /* 0x0001e20000000000 */
[----:B--2---:R-:W-:Y:S04]  /*8bf0*/  DEPBAR.LE SB0, 0x1 ;  /* 0x000080400000791a */ /* 0x004fe80000000000 */
.L_x_132:
[----:B------:R-:W-:Y:S05]  /*8c00*/  BSYNC.RECONVERGENT B0 ;  /* 0x0000000000007941 */ /* 0x000fea0003800200 */
.L_x_131:
        /* <DEDUP_REMOVED lines=15> */
.L_x_136:
[----:B------:R-:W-:Y:S05]  /*8d00*/  BSYNC B0 ;  /* 0x0000000000007941 */ /* 0x000fea0003800000 */
.L_x_135:
        /* <DEDUP_REMOVED lines=19> */
.L_x_134:
[----:B------:R-:W-:Y:S05]  /*8e40*/  BSYNC B1 ;  /* 0x0000000000017941 */ /* 0x000fea0003800000 */
.L_x_133:
        /* <DEDUP_REMOVED lines=21> */
.L_x_138:
[----:B------:R-:W-:Y:S01]  /*8fa0*/  ISETP.NE.AND P0, PT, R110, RZ, PT ;  /* 0x000000ff6e00720c */ /* 0x000fe20003f05270 */
[----:B------:R-:W-:Y:S05]  /*8fb0*/  WARPSYNC.ALL ;  /* 0x0000000000007948 */ /* 0x000fea0003800000 */
[----:B------:R-:W-:Y:S01]  /*8fc0*/  R2UR UR4, R48 ;  /* 0x00000000300472ca */ /* 0x000fe200000e0000 */
[----:B------:R-:W-:Y:S01]  /*8fd0*/  BSSY.RECONVERGENT B0, `(.L_x_139) ;  /* 0x000009c000007945 */ /* 0x000fe20003800200 */
[-C--:B------:R-:W-:Y:S02]  /*8fe0*/  F2FP.F16.E4M3.UNPACK_B R2, R80.reuse ;  /* 0x00000050ff02723e */ /* 0x080fe400020006ff */
[----:B------:R-:W-:Y:S02]  /*8ff0*/  F2FP.F16.E4M3.UNPACK_B R80, R80.H1 ;  /* 0x00000050ff50723e */ /* 0x000fe400030006ff */
[-C--:B------:R-:W-:Y:S01]  /*9000*/  F2FP.F16.E4M3.UNPACK_B R51, R81.reuse ;  /* 0x00000051ff33723e */ /* 0x080fe200020006ff */
[--C-:B------:R-:W-:Y:S01]  /*9010*/  HADD2.F32 R0, -RZ, R2.reuse.H0_H0 ;  /* 0x20000002ff007230 */ /* 0x100fe20000004100 */
[----:B------:R-:W-:Y:S01]  /*9020*/  F2FP.F16.E4M3.UNPACK_B R81, R81.H1 ;  /* 0x00000051ff51723e */ /* 0x000fe200030006ff */
[----:B------:R-:W-:Y:S01]  /*9030*/  HADD2.F32 R2, -RZ, R2.H1_H1 ;  /* 0x30000002ff027230 */ /* 0x000fe20000004100 */
[-C--:B------:R-:W-:Y:S01]  /*9040*/  F2FP.F16.E4M3.UNPACK_B R55, R82.reuse ;  /* 0x00000052ff37723e */ /* 0x080fe200020006ff */
[--C-:B------:R-:W-:Y:S01]  /*9050*/  HADD2.F32 R3, -RZ, R80.reuse.H0_H0 ;  /* 0x20000050ff037230 */ /* 0x100fe20000004100 */
[----:B------:R-:W-:Y:S01]  /*9060*/  F2FP.F16.E4M3.UNPACK_B R82, R82.H1 ;  /* 0x00000052ff52723e */ /* 0x000fe200030006ff */
[----:B-1----:R-:W-:Y:S01]  /*9070*/  LDTM.16dp32bit_t0_t15.x32 R4, tmem[UR4+0xc0] ;  /* 0x0000c004000479ee */ /* 0x002fe20008a80000 */
[----:B------:R-:W1:Y:S01]  /*9080*/  LDTM.16dp32bit_t16_t31.x32 R4, tmem[UR4+0xe0] ;  /* 0x0000e004000479ee */ /* 0x000e620008aa0000 */
[----:B------:R-:W-:Y:S01]  /*9090*/  NOP ;  /* 0x0000000000007918 */ /* 0x000fe20000000000 */
[--C-:B------:R-:W-:Y:S01]  /*90a0*/  HADD2.F32 R50, -RZ, R51.reuse.H0_H0 ;  /* 0x20000033ff327230 */ /* 0x100fe20000004100 */
[----:B------:R-:W-:Y:S01]  /*90b0*/  R2UR UR5, R113 ;  /* 0x00000000710572ca */ /* 0x000fe200000e0000 */
[----:B------:R-:W-:Y:S01]  /*90c0*/  HADD2.F32 R51, -RZ, R51.H1_H1 ;  /* 0x30000033ff337230 */ /* 0x000fe20000004100 */
[----:B------:R-:W-:Y:S01]  /*90d0*/  F2FP.F16.E4M3.UNPACK_B R59, R83 ;  /* 0x00000053ff3b723e */ /* 0x000fe200020006ff */
[--C-:B------:R-:W-:Y:S01]  /*90e0*/  HADD2.F32 R54, -RZ, R55.reuse.H0_H0 ;  /* 0x20000037ff367230 */ /* 0x100fe20000004100 */
[----:B------:R-:W-:Y:S01]  /*90f0*/  F2FP.F16.E4M3.UNPACK_B R63, R84 ;  /* 0x00000054ff3f723e */ /* 0x000fe200020006ff */
[----:B------:R-:W-:Y:S01]  /*9100*/  HADD2.F32 R55, -RZ, R55.H1_H1 ;  /* 0x30000037ff377230 */ /* 0x000fe20000004100 */
[----:B------:R-:W-:Y:S01]  /*9110*/  F2FP.F16.E4M3.UNPACK_B R67, R85 ;  /* 0x00000055ff43723e */ /* 0x000fe200020006ff */
[--C-:B------:R-:W-:Y:S01]  /*9120*/  HADD2.F32 R58, -RZ, R59.reuse.H0_H0 ;  /* 0x2000003bff3a7230 */ /* 0x100fe20000004100 */
[----:B------:R-:W-:Y:S01]  /*9130*/  F2FP.F16.E4M3.UNPACK_B R71, R86 ;  /* 0x00000056ff47723e */ /* 0x000fe200020006ff */
[----:B------:R-:W-:Y:S01]  /*9140*/  HADD2.F32 R59, -RZ, R59.H1_H1 ;  /* 0x3000003bff3b7230 */ /* 0x000fe20000004100 */
[----:B------:R-:W-:Y:S01]  /*9150*/  F2FP.F16.E4M3.UNPACK_B R74, R87 ;  /* 0x00000057ff4a723e */ /* 0x000fe200020006ff */
[--C-:B------:R-:W-:Y:S01]  /*9160*/  HADD2.F32 R62, -RZ, R63.reuse.H0_H0 ;  /* 0x2000003fff3e7230 */ /* 0x100fe20000004100 */
[----:B------:R-:W-:Y:S01]  /*9170*/  F2FP.F16.E4M3.UNPACK_B R83, R83.H1 ;  /* 0x00000053ff53723e */ /* 0x000fe200030006ff */
[----:B------:R-:W-:Y:S01]  /*9180*/  UIADD3 UR5, UPT, UPT, UR5, 0x1d0, URZ ;  /* 0x000001d005057890 */ /* 0x000fe2000fffe0ff */
[----:B------:R-:W-:Y:S01]  /*9190*/  HADD2.F32 R63, -RZ, R63.H1_H1 ;  /* 0x3000003fff3f7230 */ /* 0x000fe20000004100 */
[----:B------:R-:W-:Y:S01]  /*91a0*/  F2FP.F16.E4M3.UNPACK_B R84, R84.H1 ;  /* 0x00000054ff54723e */ /* 0x000fe200030006ff */
[--C-:B------:R-:W-:Y:S01]  /*91b0*/  HADD2.F32 R66, -RZ, R67.reuse.H0_H0 ;  /* 0x20000043ff427230 */ /* 0x100fe20000004100 */
[----:B------:R-:W-:Y:S01]  /*91c0*/  UPRMT UR5, UR37, 0x654, UR5 ;  /* 0x0000065425057896 */ /* 0x000fe20008000005 */
[----:B------:R-:W-:Y:S01]  /*91d0*/  HADD2.F32 R67, -RZ, R67.H1_H1 ;  /* 0x30000043ff437230 */ /* 0x000fe20000004100 */
[----:B------:R-:W-:Y:S01]  /*91e0*/  F2FP.F16.E4M3.UNPACK_B R85, R85.H1 ;  /* 0x00000055ff55723e */ /* 0x000fe200030006ff */
[--C-:B------:R-:W-:Y:S02]  /*91f0*/  HADD2.F32 R70, -RZ, R71.reuse.H0_H0 ;  /* 0x20000047ff467230 */ /* 0x100fe40000004100 */
[C---:B-1----:R-:W-:Y:S01]  /*9200*/  FMUL R4, R47.reuse, R4 ;  /* 0x000000042f047220 */ /* 0x042fe20000400000 */
[C---:B------:R-:W-:Y:S01]  /*9210*/  FMUL R5, R47.reuse, R5 ;  /* 0x000000052f057220 */ /* 0x040fe20000400000 */
[C---:B------:R-:W-:Y:S01]  /*9220*/  FMUL R8, R47.reuse, R8 ;  /* 0x000000082f087220 */ /* 0x040fe20000400000 */
[----:B------:R-:W-:Y:S01]  /*9230*/  FMUL R9, R47, R9 ;  /* 0x000000092f097220 */ /* 0x000fe20000400000 */
[C---:B------:R-:W-:Y:S01]  /*9240*/  FFMA R4, R49.reuse, R0, R4 ;  /* 0x0000000031047223 */ /* 0x040fe20000000004 */
[----:B------:R-:W-:Y:S01]  /*9250*/  SYNCS.ARRIVE.TRANS64.RED.A1T0 RZ, [UR5], RZ ;  /* 0x000000ffffff79a7 */ /* 0x000fe20008100405 */
        /* <DEDUP_REMOVED lines=8> */
[----:B------:R-:W-:Y:S02]  /*92e0*/  HADD2.F32 R71, -RZ, R71.H1_H1 ;  /* 0x30000047ff477230 */ /* 0x000fe40000004100 */
[C---:B------:R-:W-:Y:S01]  /*92f0*/  FMUL R25, R47.reuse, R30 ;  /* 0x0000001e2f197220 */ /* 0x040fe20000400000 */
[C---:B------:R-:W-:Y:S01]  /*9300*/  FMUL R30, R47.reuse, R35 ;  /* 0x000000232f1e7220 */ /* 0x040fe20000400000 */
[----:B------:R-:W-:Y:S02]  /*9310*/  HADD2.F32 R48, -RZ, R80.H1_H1 ;  /* 0x30000050ff307230 */ /* 0x000fe40000004100 */
[C---:B------:R-:W-:Y:S01]  /*9320*/  FMUL R6, R47.reuse, R6 ;  /* 0x000000062f067220 */ /* 0x040fe20000400000 */
[C---:B------:R-:W-:Y:S01]  /*9330*/  FMUL R7, R47.reuse, R7 ;  /* 0x000000072f077220 */ /* 0x040fe20000400000 */
[--C-:B------:R-:W-:Y:S02]  /*9340*/  HADD2.F32 R52, -RZ, R81.reuse.H0_H0 ;  /* 0x20000051ff347230 */ /* 0x100fe40000004100 */
[----:B------:R-:W-:Y:S01]  /*9350*/  FMUL R10, R47, R10 ;  /* 0x0000000a2f0a7220 */ /* 0x000fe20000400000 */
[C---:B------:R-:W-:Y:S01]  /*9360*/  FFMA R6, R49.reuse, R3, R6 ;  /* 0x0000000331067223 */ /* 0x040fe20000000006 */
[----:B------:R-:W-:Y:S02]  /*9370*/  HADD2.F32 R53, -RZ, R81.H1_H1 ;  /* 0x30000051ff357230 */ /* 0x000fe40000004100 */
[C---:B------:R-:W-:Y:S01]  /*9380*/  FFMA R7, R49.reuse, R48, R7 ;  /* 0x0000003031077223 */ /* 0x040fe20000000007 */
[C---:B------:R-:W-:Y:S01]  /*9390*/  FFMA R8, R49.reuse, R50, R8 ;  /* 0x0000003231087223 */ /* 0x040fe20000000008 */
[C---:B------:R-:W-:Y:S01]  /*93a0*/  FFMA R9, R49.reuse, R51, R9 ;  /* 0x0000003331097223 */ /* 0x040fe20000000009 */
[----:B------:R-:W-:Y:S01]  /*93b0*/  FFMA R10, R49, R52, R10 ;  /* 0x00000034310a7223 */ /* 0x000fe2000000000a */
[--C-:B------:R-:W-:Y:S01]  /*93c0*/  HADD2.F32 R48, -RZ, R74.reuse.H0_H0 ;  /* 0x2000004aff307230 */ /* 0x100fe20000004100 */
[----:B------:R-:W-:Y:S01]  /*93d0*/  F2FP.SATFINITE.E4M3.F32.PACK_AB_MERGE_C R77, R7, R6, RZ ;  /* 0x00000006074d723e */ /* 0x000fe200048070ff */
[C---:B------:R-:W-:Y:S01]  /*93e0*/  FMUL R7, R47.reuse, R24 ;  /* 0x000000182f077220 */ /* 0x040fe20000400000 */
[C---:B------:R-:W-:Y:S01]  /*93f0*/  FMUL R24, R47.reuse, R29 ;  /* 0x0000001d2f187220 */ /* 0x040fe20000400000 */
[C---:B------:R-:W-:Y:S01]  /*9400*/  FMUL R29, R47.reuse, R34 ;  /* 0x000000222f1d7220 */ /* 0x040fe20000400000 */
[----:B------:R-:W-:Y:S02]  /*9410*/  HADD2.F32 R74, -RZ, R74.H1_H1 ;  /* 0x3000004aff4a7230 */ /* 0x000fe40000004100 */
[C---:B------:R-:W-:Y:S01]  /*9420*/  FMUL R11, R47.reuse, R11 ;  /* 0x0000000b2f0b7220 */ /* 0x040fe20000400000 */
[--C-:B------:R-:W-:Y:S02]  /*9430*/  HADD2.F32 R56, -RZ, R82.reuse.H0_H0 ;  /* 0x20000052ff387230 */ /* 0x100fe40000004100 */
[----:B------:R-:W-:Y:S01]  /*9440*/  FMUL R14, R47, R14 ;  /* 0x0000000e2f0e7220 */ /* 0x000fe20000400000 */
[----:B------:R-:W-:Y:S02]  /*9450*/  HADD2.F32 R57, -RZ, R82.H1_H1 ;  /* 0x30000052ff397230 */ /* 0x000fe40000004100 */
[C---:B------:R-:W-:Y:S01]  /*9460*/  FFMA R11, R49.reuse, R53, R11 ;  /* 0x00000035310b7223 */ /* 0x040fe2000000000b */
[----:B------:R-:W-:Y:S01]  /*9470*/  F2FP.F16.E4M3.UNPACK_B R86, R86.H1 ;  /* 0x00000056ff56723e */ /* 0x000fe200030006ff */
[C---:B------:R-:W-:Y:S01]  /*9480*/  FFMA R12, R49.reuse, R54, R12 ;  /* 0x00000036310c7223 */ /* 0x040fe2000000000c */
[C---:B------:R-:W-:Y:S01]  /*9490*/  FFMA R13, R49.reuse, R55, R13 ;  /* 0x00000037310d7223 */ /* 0x040fe2000000000d */
[----:B------:R-:W-:Y:S01]  /*94a0*/  F2FP.F16.E4M3.UNPACK_B R87, R87.H1 ;  /* 0x00000057ff57723e */ /* 0x000fe200030006ff */
[----:B------:R-:W-:Y:S01]  /*94b0*/  FFMA R14, R49, R56, R14 ;  /* 0x00000038310e7223 */ /* 0x000fe2000000000e */
[----:B------:R-:W-:Y:S01]  /*94c0*/  F2FP.SATFINITE.E4M3.F32.PACK_AB_MERGE_C R10, R11, R10, RZ ;  /* 0x0000000a0b0a723e */ /* 0x000fe200048070ff */
[C---:B------:R-:W-:Y:S01]  /*94d0*/  FMUL R15, R47.reuse, R15 ;  /* 0x0000000f2f0f7220 */ /* 0x040fe20000400000 */
[--C-:B------:R-:W-:Y:S02]  /*94e0*/  HADD2.F32 R60, -RZ, R83.reuse.H0_H0 ;  /* 0x20000053ff3c7230 */ /* 0x100fe40000004100 */
[----:B------:R-:W-:Y:S01]  /*94f0*/  FMUL R18, R47, R18 ;  /* 0x000000122f127220 */ /* 0x000fe20000400000 */
[----:B------:R-:W-:Y:S02]  /*9500*/  HADD2.F32 R61, -RZ, R83.H1_H1 ;  /* 0x30000053ff3d7230 */ /* 0x000fe40000004100 */
[----:B------:R-:W-:Y:S01]  /*9510*/  FFMA R15, R49, R57, R15 ;  /* 0x00000039310f7223 */ /* 0x000fe2000000000f */
[----:B------:R-:W-:Y:S01]  /*9520*/  IADD3 R45, PT, PT, R45, 0x1, RZ ;  /* 0x000000012d2d7810 */ /* 0x000fe20007ffe0ff */
[C---:B------:R-:W-:Y:S01]  /*9530*/  FFMA R16, R49.reuse, R58, R16 ;  /* 0x0000003a31107223 */ /* 0x040fe20000000010 */
        /* <DEDUP_REMOVED lines=8> */
[C---:B------:R-:W-:Y:S01]  /*95c0*/  FFMA R0, R49.reuse, R62, R0 ;  /* 0x0000003e31007223 */ /* 0x040fe20000000000 */
[C---:B------:R-:W-:Y:S01]  /*95d0*/  FFMA R2, R49.reuse, R63, R2 ;  /* 0x0000003f31027223 */ /* 0x040fe20000000002 */
[--C-:B------:R-:W-:Y:S02]  /*95e0*/  HADD2.F32 R68, -RZ, R85.reuse.H0_H0 ;  /* 0x20000055ff447230 */ /* 0x100fe40000004100 */
[----:B------:R-:W-:Y:S01]  /*95f0*/  FFMA R3, R49, R64, R3 ;  /* 0x0000004031037223 */ /* 0x000fe20000000003 */
[----:B------:R-:W-:Y:S02]  /*9600*/  HADD2.F32 R69, -RZ, R85.H1_H1 ;  /* 0x30000055ff457230 */ /* 0x000fe40000004100 */
[C---:B------:R-:W-:Y:S01]  /*9610*/  FMUL R21, R47.reuse, R26 ;  /* 0x0000001a2f157220 */ /* 0x040fe20000400000 */
[----:B------:R-:W-:Y:S01]  /*9620*/  FMUL R22, R47, R27 ;  /* 0x0000001b2f167220 */ /* 0x000fe20000400000 */
[C---:B------:R-:W-:Y:S01]  /*9630*/  FFMA R6, R49.reuse, R65, R6 ;  /* 0x0000004131067223 */ /* 0x040fe20000000006 */
[----:B------:R-:W-:Y:S01]  /*9640*/  FFMA R7, R49, R66, R7 ;  /* 0x0000004231077223 */ /* 0x000fe20000000007 */
[----:B------:R-:W-:Y:S01]  /*9650*/  FMUL R23, R47, R28 ;  /* 0x0000001c2f177220 */ /* 0x000fe20000400000 */
[C---:B------:R-:W-:Y:S01]  /*9660*/  FFMA R20, R49.reuse, R67, R20 ;  /* 0x0000004331147223 */ /* 0x040fe20000000014 */
[--C-:B------:R-:W-:Y:S02]  /*9670*/  HADD2.F32 R72, -RZ, R86.reuse.H0_H0 ;  /* 0x20000056ff487230 */ /* 0x100fe40000004100 */
[C---:B------:R-:W-:Y:S01]  /*9680*/  FFMA R21, R49.reuse, R68, R21 ;  /* 0x0000004431157223 */ /* 0x040fe20000000015 */
[----:B------:R-:W-:Y:S02]  /*9690*/  HADD2.F32 R73, -RZ, R86.H1_H1 ;  /* 0x30000056ff497230 */ /* 0x000fe40000004100 */
[----:B------:R-:W-:Y:S01]  /*96a0*/  FFMA R22, R49, R69, R22 ;  /* 0x0000004531167223 */ /* 0x000fe20000000016 */
[C---:B------:R-:W-:Y:S01]  /*96b0*/  FMUL R26, R47.reuse, R31 ;  /* 0x0000001f2f1a7220 */ /* 0x040fe20000400000 */
[----:B------:R-:W-:Y:S01]  /*96c0*/  FMUL R27, R47, R32 ;  /* 0x000000202f1b7220 */ /* 0x000fe20000400000 */
[----:B------:R-:W-:Y:S01]  /*96d0*/  FFMA R23, R49, R70, R23 ;  /* 0x0000004631177223 */ /* 0x000fe20000000017 */
[----:B------:R-:W-:Y:S01]  /*96e0*/  FMUL R28, R47, R33 ;  /* 0x000000212f1c7220 */ /* 0x000fe20000400000 */
[C---:B------:R-:W-:Y:S01]  /*96f0*/  FFMA R24, R49.reuse, R71, R24 ;  /* 0x0000004731187223 */ /* 0x040fe20000000018 */
[--C-:B------:R-:W-:Y:S02]  /*9700*/  HADD2.F32 R75, -RZ, R87.reuse.H0_H0 ;  /* 0x20000057ff4b7230 */ /* 0x100fe40000004100 */
[C---:B------:R-:W-:Y:S01]  /*9710*/  FFMA R25, R49.reuse, R72, R25 ;  /* 0x0000004831197223 */ /* 0x040fe20000000019 */
[----:B------:R-:W-:Y:S02]  /*9720*/  HADD2.F32 R76, -RZ, R87.H1_H1 ;  /* 0x30000057ff4c7230 */ /* 0x000fe40000004100 */
[----:B------:R-:W-:Y:S01]  /*9730*/  FFMA R26, R49, R73, R26 ;  /* 0x00000049311a7223 */ /* 0x000fe2000000001a */
[----:B------:R-:W-:Y:S01]  /*9740*/  F2FP.SATFINITE.E4M3.F32.PACK_AB_MERGE_C R14, R15, R14, RZ ;  /* 0x0000000e0f0e723e */ /* 0x000fe200048070ff */
[----:B------:R-:W-:Y:S01]  /*9750*/  FFMA R27, R49, R48, R27 ;  /* 0x00000030311b7223 */ /* 0x000fe2000000001b */
[----:B------:R-:W-:Y:S01]  /*9760*/  F2FP.SATFINITE.E4M3.F32.PACK_AB_MERGE_C R18, R19, R18, RZ ;  /* 0x000000121312723e */ /* 0x000fe200048070ff */
[C---:B------:R-:W-:Y:S01]  /*9770*/  FFMA R28, R49.reuse, R74, R28 ;  /* 0x0000004a311c7223 */ /* 0x040fe2000000001c */
[C---:B------:R-:W-:Y:S01]  /*9780*/  FFMA R29, R49.reuse, R75, R29 ;  /* 0x0000004b311d7223 */ /* 0x040fe2000000001d */
[----:B------:R-:W-:Y:S01]  /*9790*/  FFMA R30, R49, R76, R30 ;  /* 0x0000004c311e7223 */ /* 0x000fe2000000001e */
[----:B------:R-:W-:Y:S02]  /*97a0*/  F2FP.SATFINITE.E4M3.F32.PACK_AB_MERGE_C R32, R5, R4, R77 ;  /* 0x000000040520723e */ /* 0x000fe4000480704d */
[----:B------:R-:W-:Y:S02]  /*97b0*/  F2FP.SATFINITE.E4M3.F32.PACK_AB_MERGE_C R33, R9, R8, R10 ;  /* 0x000000080921723e */ /* 0x000fe4000480700a */
        /* <DEDUP_REMOVED lines=10> */
[----:B------:R-:W-:Y:S05]  /*9860*/  F2FP.SATFINITE.E4M3.F32.PACK_AB_MERGE_C R7, R28, R27, R29 ;  /* 0x0000001b1c07723e */ /* 0x000fea000480701d */
        /* <DEDUP_REMOVED lines=18> */
.L_x_140:
[----:B------:R-:W-:Y:S05]  /*9990*/  BSYNC.RECONVERGENT B0 ;  /* 0x0000000000007941 */ /* 0x000fea0003800200 */
.L_x_139:
[----:B------:R-:W-:Y:S01]  /*99a0*/  BAR.SYNC.DEFER_BLOCKING 0x1, 0x80 ;  /* 0x0042000000007b1d */ /* 0x000fe20000010000 */
[----:B------:R-:W-:Y:S01]  /*99b0*/  ISETP.NE.AND P2, PT, R111, RZ, PT ;  /* 0x000000ff6f00720c */ /* 0x000fe20003f45270 */
[----:B------:R-:W-:Y:S01]  /*99c0*/  IMAD.IADD R14, R43, 0x1, R94 ;  /* 0x000000012b0e7824 */ /* 0x000fe200078e025e */
[----:B------:R-:W-:Y:S01]  /*99d0*/  ISETP.NE.AND P0, PT, R112, 0x2, PT ;  /* 0x000000027000780c */ /* 0x000fe20003f05270 */
[----:B------:R-:W-:Y:S01]  /*99e0*/  IMAD.IADD R15, R44, 0x1, R95 ;  /* 0x000000012c0f7824 */ /* 0x000fe200078e025f */
[----:B------:R-:W-:Y:S02]  /*99f0*/  ISETP.NE.AND P1, PT, R45, 0x4, PT ;  /* 0x000000042d00780c */ /* 0x000fe40003f25270 */
[----:B------:R-:W-:Y:S02]  /*9a00*/  SEL R2, RZ, 0x1, P0 ;  /* 0x00000001ff027807 */ /* 0x000fe40000000000 */
[----:B------:R-:W-:Y:S02]  /*9a10*/  SEL R0, RZ, 0x1, P1 ;  /* 0x00000001ff007807 */ /* 0x000fe40000800000 */
[----:B------:R-:W-:Y:S02]  /*9a20*/  LOP3.LUT R106, R106, R2, RZ, 0x3c, !PT ;  /* 0x000000026a6a7212 */ /* 0x000fe400078e3cff */
[----:B------:R-:W-:Y:S02]  /*9a30*/  LOP3.LUT R107, R107, R0, RZ, 0x3c, !PT ;  /* 0x000000006b6b7212 */ /* 0x000fe400078e3cff */
[----:B------:R-:W-:Y:S02]  /*9a40*/  @P2 R2UR UR36, R103 ;  /* 0x00000000672422ca */ /* 0x000fe400000e0000 */
[----:B------:R-:W-:Y:S02]  /*9a50*/  SEL R112, R112, RZ, P0 ;  /* 0x000000ff70707207 */ /* 0x000fe40000000000 */
[----:B------:R-:W-:Y:S01]  /*9a60*/  SEL R45, R45, RZ, P1 ;  /* 0x000000ff2d2d7207 */ /* 0x000fe20000800000 */
[----:B------:R-:W-:Y:S10]  /*9a70*/  @P2 BRA `(.L_x_141) ;  /* 0xffffffbc00382947 */ /* 0x000ff4000383ffff */
[----:B------:R-:W-:Y:S05]  /*9a80*/  EXIT ;  /* 0x000000000000794d */ /* 0x000fea0003800000 */
.L_x_20:
[----:B--2---:R2:W1:Y:S02]  /*9a90*/  SYNCS.PHASECHK.TRANS64.TRYWAIT P0, [R2+URZ+0x200], R3 ;  /* 0x00020003020075a7 */ /* 0x00446400080011ff */
[----:B-1----:R-:W-:Y:S05]  /*9aa0*/  @!P0 NANOSLEEP.SYNCS 0x989680 ;  /* 0x009896800000895d */ /* 0x002fea0003900000 */
[----:B------:R-:W1:Y:S02]  /*9ab0*/  @!P0 SYNCS.PHASECHK.TRANS64 P0, [R2+URZ+0x200], R3 ;  /* 0x00020003020085a7 */ /* 0x000e6400080010ff */
[----:B-1----:R-:W-:Y:S05]  /*9ac0*/  @!P0 BRA `(.L_x_20) ;  /* 0xfffffffc00f08947 */ /* 0x002fea000383ffff */
[----:B------:R-:W-:Y:S05]  /*9ad0*/  BRA `(.L_x_142) ;  /* 0xffffff7c004c7947 */ /* 0x000fea000383ffff */
.L_x_23:
[----:B-1----:R-:W-:-:S07]  /*9ae0*/  MOV R2, UR33 ;  /* 0x0000002100027c02 */ /* 0x002fce0008000f00 */
.L_x_143:
[----:B-1----:R1:W2:Y:S02]  /*9af0*/  SYNCS.PHASECHK.TRANS64.TRYWAIT P0, [R2+URZ+0xa0], R4 ;  /* 0x0000a004020075a7 */ /* 0x0022a400080011ff */
[----:B--2---:R-:W-:Y:S05]  /*9b00*/  @!P0 NANOSLEEP.SYNCS 0x989680 ;  /* 0x009896800000895d */ /* 0x004fea0003900000 */
[----:B------:R-:W2:Y:S02]  /*9b10*/  @!P0 SYNCS.PHASECHK.TRANS64 P0, [R2+URZ+0xa0], R4 ;  /* 0x0000a004020085a7 */ /* 0x000ea400080010ff */
[----:B--2---:R-:W-:Y:S05]  /*9b20*/  @!P0 BRA `(.L_x_143) ;  /* 0xfffffffc00f08947 */ /* 0x004fea000383ffff */
[----:B------:R-:W-:Y:S05]  /*9b30*/  BRA `(.L_x_22) ;  /* 0xffffff7c00a07947 */ /* 0x000fea000383ffff */
.L_x_29:
[----:B-1----:R-:W-:-:S07]  /*9b40*/  MOV R2, UR25 ;  /* 0x0000001900027c02 */ /* 0x002fce0008000f00 */
.L_x_144:
[----:B-1----:R1:W2:Y:S02]  /*9b50*/  SYNCS.PHASECHK.TRANS64.TRYWAIT P0, [R2+URZ+0xa0], R4 ;  /* 0x0000a004020075a7 */ /* 0x0022a400080011ff */
[----:B--2---:R-:W-:Y:S05]  /*9b60*/  @!P0 NANOSLEEP.SYNCS 0x989680 ;  /* 0x009896800000895d */ /* 0x004fea0003900000 */
[----:B------:R-:W2:Y:S02]  /*9b70*/  @!P0 SYNCS.PHASECHK.TRANS64 P0, [R2+URZ+0xa0], R4 ;  /* 0x0000a004020085a7 */ /* 0x000ea400080010ff */
[----:B--2---:R-:W-:Y:S05]  /*9b80*/  @!P0 BRA `(.L_x_144) ;  /* 0xfffffffc00f08947 */ /* 0x004fea000383ffff */
[----:B------:R-:W-:Y:S05]  /*9b90*/  BRA `(.L_x_28) ;  /* 0xffffff8000607947 */ /* 0x000fea000383ffff */
.L_x_33:
[----:B-1----:R1:W2:Y:S02]  /*9ba0*/  SYNCS.PHASECHK.TRANS64.TRYWAIT P0, [R2+URZ+0x190], R3 ;  /* 0x00019003020075a7 */ /* 0x0022a400080011ff */
[----:B--2---:R-:W-:Y:S05]  /*9bb0*/  @!P0 NANOSLEEP.SYNCS 0x989680 ;  /* 0x009896800000895d */ /* 0x004fea0003900000 */
[----:B------:R-:W2:Y:S02]  /*9bc0*/  @!P0 SYNCS.PHASECHK.TRANS64 P0, [R2+URZ+0x190], R3 ;  /* 0x00019003020085a7 */ /* 0x000ea400080010ff */
[----:B--2---:R-:W-:Y:S05]  /*9bd0*/  @!P0 BRA `(.L_x_33) ;  /* 0xfffffffc00f08947 */ /* 0x004fea000383ffff */
[----:B------:R-:W-:Y:S05]  /*9be0*/  BRA `(.L_x_145) ;  /* 0xffffff8400047947 */ /* 0x000fea000383ffff */
.L_x_37:
[----:B----4-:R-:W-:-:S07]  /*9bf0*/  MOV R0, UR5 ;  /* 0x0000000500007c02 */ /* 0x010fce0008000f00 */
.L_x_146:
[----:B-1----:R1:W2:Y:S02]  /*9c00*/  SYNCS.PHASECHK.TRANS64.TRYWAIT P0, [R0+URZ], R2 ;  /* 0x00000002000075a7 */ /* 0x0022a400080011ff */
[----:B--2---:R-:W-:Y:S05]  /*9c10*/  @!P0 NANOSLEEP.SYNCS 0x989680 ;  /* 0x009896800000895d */ /* 0x004fea0003900000 */
[----:B------:R-:W2:Y:S02]  /*9c20*/  @!P0 SYNCS.PHASECHK.TRANS64 P0, [R0+URZ], R2 ;  /* 0x00000002000085a7 */ /* 0x000ea400080010ff */
[----:B--2---:R-:W-:Y:S05]  /*9c30*/  @!P0 BRA `(.L_x_146) ;  /* 0xfffffffc00f08947 */ /* 0x004fea000383ffff */
[----:B------:R-:W-:Y:S05]  /*9c40*/  BRA `(.L_x_147) ;  /* 0xffffff8800747947 */ /* 0x000fea000383ffff */
.L_x_38:
[----:B----4-:R-:W-:-:S07]  /*9c50*/  MOV R0, UR5 ;  /* 0x0000000500007c02 */ /* 0x010fce0008000f00 */
.L_x_148:
[----:B-1----:R1:W2:Y:S02]  /*9c60*/  SYNCS.PHASECHK.TRANS64.TRYWAIT P0, [R0+URZ], R3 ;  /* 0x00000003000075a7 */ /* 0x0022a400080011ff */
[----:B--2---:R-:W-:Y:S05]  /*9c70*/  @!P0 NANOSLEEP.SYNCS 0x989680 ;  /* 0x009896800000895d */ /* 0x004fea0003900000 */
[----:B------:R-:W2:Y:S02]  /*9c80*/  @!P0 SYNCS.PHASECHK.TRANS64 P0, [R0+URZ], R3 ;  /* 0x00000003000085a7 */ /* 0x000ea400080010ff */
[----:B--2---:R-:W-:Y:S05]  /*9c90*/  @!P0 BRA `(.L_x_148) ;  /* 0xfffffffc00f08947 */ /* 0x004fea000383ffff */
[----:B------:R-:W-:Y:S05]  /*9ca0*/  BRA `(.L_x_149) ;  /* 0xffffff8800807947 */ /* 0x000fea000383ffff */
.L_x_39:
[----:B----4-:R-:W-:-:S07]  /*9cb0*/  MOV R0, UR5 ;  /* 0x0000000500007c02 */ /* 0x010fce0008000f00 */
.L_x_150:
[----:B-1----:R1:W2:Y:S02]  /*9cc0*/  SYNCS.PHASECHK.TRANS64.TRYWAIT P0, [R0+URZ], R3 ;  /* 0x00000003000075a7 */ /* 0x0022a400080011ff */
[----:B--2---:R-:W-:Y:S05]  /*9cd0*/  @!P0 NANOSLEEP.SYNCS 0x989680 ;  /* 0x009896800000895d */ /* 0x004fea0003900000 */
[----:B------:R-:W2:Y:S02]  /*9ce0*/  @!P0 SYNCS.PHASECHK.TRANS64 P0, [R0+URZ], R3 ;  /* 0x00000003000085a7 */ /* 0x000ea400080010ff */
[----:B--2---:R-:W-:Y:S05]  /*9cf0*/  @!P0 BRA `(.L_x_150) ;  /* 0xfffffffc00f08947 */ /* 0x004fea000383ffff */
[----:B------:R-:W-:Y:S05]  /*9d00*/  BRA `(.L_x_151) ;  /* 0xffffff88008c7947 */ /* 0x000fea000383ffff */
.L_x_40:
[----:B----4-:R-:W-:-:S07]  /*9d10*/  MOV R0, UR5 ;  /* 0x0000000500007c02 */ /* 0x010fce0008000f00 */
.L_x_152:
[----:B-1----:R1:W2:Y:S02]  /*9d20*/  SYNCS.PHASECHK.TRANS64.TRYWAIT P0, [R0+URZ], R3 ;  /* 0x00000003000075a7 */ /* 0x0022a400080011ff */
[----:B--2---:R-:W-:Y:S05]  /*9d30*/  @!P0 NANOSLEEP.SYNCS 0x989680 ;  /* 0x009896800000895d */ /* 0x004fea0003900000 */
[----:B------:R-:W2:Y:S02]  /*9d40*/  @!P0 SYNCS.PHASECHK.TRANS64 P0, [R0+URZ], R3 ;  /* 0x00000003000085a7 */ /* 0x000ea400080010ff */
[----:B--2---:R-:W-:Y:S05]  /*9d50*/  @!P0 BRA `(.L_x_152) ;  /* 0xfffffffc00f08947 */ /* 0x004fea000383ffff */
[----:B------:R-:W-:Y:S05]  /*9d60*/  BRA `(.L_x_153) ;  /* 0xffffff8800987947 */ /* 0x000fea000383ffff */
.L_x_41:
[----:B----4-:R-:W-:-:S07]  /*9d70*/  MOV R0, UR5 ;  /* 0x0000000500007c02 */ /* 0x010fce0008000f00 */
.L_x_154:
[----:B-1----:R1:W2:Y:S02]  /*9d80*/  SYNCS.PHASECHK.TRANS64.TRYWAIT P0, [R0+URZ], R3 ;  /* 0x00000003000075a7 */ /* 0x0022a400080011ff */
[----:B--2---:R-:W-:Y:S05]  /*9d90*/  @!P0 NANOSLEEP.SYNCS 0x989680 ;  /* 0x009896800000895d */ /* 0x004fea0003900000 */
[----:B------:R-:W2:Y:S02]  /*9da0*/  @!P0 SYNCS.PHASECHK.TRANS64 P0, [R0+URZ], R3 ;  /* 0x00000003000085a7 */ /* 0x000ea400080010ff */
[----:B--2---:R-:W-:Y:S05]  /*9db0*/  @!P0 BRA `(.L_x_154) ;  /* 0xfffffffc00f08947 */ /* 0x004fea000383ffff */
[----:B------:R-:W-:Y:S05]  /*9dc0*/  BRA `(.L_x_155) ;  /* 0xffffff8800a47947 */ /* 0x000fea000383ffff */
.L_x_42:
[----:B----4-:R-:W-:-:S07]  /*9dd0*/  MOV R0, UR5 ;  /* 0x0000000500007c02 */ /* 0x010fce0008000f00 */
.L_x_156:
[----:B-1----:R1:W2:Y:S02]  /*9de0*/  SYNCS.PHASECHK.TRANS64.TRYWAIT P0, [R0+URZ], R3 ;  /* 0x00000003000075a7 */ /* 0x0022a400080011ff */
[----:B--2---:R-:W-:Y:S05]  /*9df0*/  @!P0 NANOSLEEP.SYNCS 0x989680 ;  /* 0x009896800000895d */ /* 0x004fea0003900000 */
[----:B------:R-:W2:Y:S02]  /*9e00*/  @!P0 SYNCS.PHASECHK.TRANS64 P0, [R0+URZ], R3 ;  /* 0x00000003000085a7 */ /* 0x000ea400080010ff */
[----:B--2---:R-:W-:Y:S05]  /*9e10*/  @!P0 BRA `(.L_x_156) ;  /* 0xfffffffc00f08947 */ /* 0x004fea000383ffff */
[----:B------:R-:W-:Y:S05]  /*9e20*/  BRA `(.L_x_157) ;  /* 0xffffff8800b07947 */ /* 0x000fea000383ffff */
.L_x_43:
[----:B----4-:R-:W-:-:S07]  /*9e30*/  MOV R0, UR5 ;  /* 0x0000000500007c02 */ /* 0x010fce0008000f00 */
.L_x_158:
[----:B-1----:R1:W2:Y:S02]  /*9e40*/  SYNCS.PHASECHK.TRANS64.TRYWAIT P0, [R0+URZ], R3 ;  /* 0x00000003000075a7 */ /* 0x0022a400080011ff */
[----:B--2---:R-:W-:Y:S05]  /*9e50*/  @!P0 NANOSLEEP.SYNCS 0x989680 ;  /* 0x009896800000895d */ /* 0x004fea0003900000 */
[----:B------:R-:W2:Y:S02]  /*9e60*/  @!P0 SYNCS.PHASECHK.TRANS64 P0, [R0+URZ], R3 ;  /* 0x00000003000085a7 */ /* 0x000ea400080010ff */
[----:B--2---:R-:W-:Y:S05]  /*9e70*/  @!P0 BRA `(.L_x_158) ;  /* 0xfffffffc00f08947 */ /* 0x004fea000383ffff */
[----:B------:R-:W-:Y:S05]  /*9e80*/  BRA `(.L_x_159) ;  /* 0xffffff8800bc7947 */ /* 0x000fea000383ffff */
.L_x_44:
[----:B----4-:R-:W-:-:S07]  /*9e90*/  MOV R0, UR5 ;  /* 0x0000000500007c02 */ /* 0x010fce0008000f00 */
.L_x_160:
[----:B-1----:R1:W2:Y:S02]  /*9ea0*/  SYNCS.PHASECHK.TRANS64.TRYWAIT P0, [R0+URZ], R3 ;  /* 0x00000003000075a7 */ /* 0x0022a400080011ff */
[----:B--2---:R-:W-:Y:S05]  /*9eb0*/  @!P0 NANOSLEEP.SYNCS 0x989680 ;  /* 0x009896800000895d */ /* 0x004fea0003900000 */
[----:B------:R-:W2:Y:S02]  /*9ec0*/  @!P0 SYNCS.PHASECHK.TRANS64 P0, [R0+URZ], R3 ;  /* 0x00000003000085a7 */ /* 0x000ea400080010ff */
[----:B--2---:R-:W-:Y:S05]  /*9ed0*/  @!P0 BRA `(.L_x_160) ;  /* 0xfffffffc00f08947 */ /* 0x004fea000383ffff */
[----:B------:R-:W-:Y:S05]  /*9ee0*/  BRA `(.L_x_161) ;  /* 0xffffff8800c87947 */ /* 0x000fea000383ffff */
.L_x_45:
[----:B----4-:R-:W-:-:S07]  /*9ef0*/  MOV R0, UR5 ;  /* 0x0000000500007c02 */ /* 0x010fce0008000f00 */
.L_x_162:
[----:B-1----:R1:W2:Y:S02]  /*9f00*/  SYNCS.PHASECHK.TRANS64.TRYWAIT P0, [R0+URZ], R3 ;  /* 0x00000003000075a7 */ /* 0x0022a400080011ff */
[----:B--2---:R-:W-:Y:S05]  /*9f10*/  @!P0 NANOSLEEP.SYNCS 0x989680 ;  /* 0x009896800000895d */ /* 0x004fea0003900000 */
[----:B------:R-:W2:Y:S02]  /*9f20*/  @!P0 SYNCS.PHASECHK.TRANS64 P0, [R0+URZ], R3 ;  /* 0x00000003000085a7 */ /* 0x000ea400080010ff */
[----:B--2---:R-:W-:Y:S05]  /*9f30*/  @!P0 BRA `(.L_x_162) ;  /* 0xfffffffc00f08947 */ /* 0x004fea000383ffff */
[----:B------:R-:W-:Y:S05]  /*9f40*/  BRA `(.L_x_163) ;  /* 0xffffff8800d47947 */ /* 0x000fea000383ffff */
.L_x_46:
[----:B----4-:R-:W-:-:S07]  /*9f50*/  MOV R0, UR5 ;  /* 0x0000000500007c02 */ /* 0x010fce0008000f00 */
.L_x_164:
[----:B-1----:R1:W2:Y:S02]  /*9f60*/  SYNCS.PHASECHK.TRANS64.TRYWAIT P0, [R0+URZ], R3 ;  /* 0x00000003000075a7 */ /* 0x0022a400080011ff */
[----:B--2---:R-:W-:Y:S05]  /*9f70*/  @!P0 NANOSLEEP.SYNCS 0x989680 ;  /* 0x009896800000895d */ /* 0x004fea0003900000 */
[----:B------:R-:W2:Y:S02]  /*9f80*/  @!P0 SYNCS.PHASECHK.TRANS64 P0, [R0+URZ], R3 ;  /* 0x00000003000085a7 */ /* 0x000ea400080010ff */
[----:B--2---:R-:W-:Y:S05]  /*9f90*/  @!P0 BRA `(.L_x_164) ;  /* 0xfffffffc00f08947 */ /* 0x004fea000383ffff */
[----:B------:R-:W-:Y:S05]  /*9fa0*/  BRA `(.L_x_165) ;  /* 0xffffff8800e07947 */ /* 0x000fea000383ffff */
.L_x_47:
[----:B----4-:R-:W-:-:S07]  /*9fb0*/  MOV R0, UR5 ;  /* 0x0000000500007c02 */ /* 0x010fce0008000f00 */
.L_x_166:
[----:B-1----:R1:W2:Y:S02]  /*9fc0*/  SYNCS.PHASECHK.TRANS64.TRYWAIT P0, [R0+URZ], R3 ;  /* 0x00000003000075a7 */ /* 0x0022a400080011ff */
[----:B--2---:R-:W-:Y:S05]  /*9fd0*/  @!P0 NANOSLEEP.SYNCS 0x989680 ;  /* 0x009896800000895d */ /* 0x004fea0003900000 */
[----:B------:R-:W2:Y:S02]  /*9fe0*/  @!P0 SYNCS.PHASECHK.TRANS64 P0, [R0+URZ], R3 ;  /* 0x00000003000085a7 */ /* 0x000ea400080010ff */
[----:B--2---:R-:W-:Y:S05]  /*9ff0*/  @!P0 BRA `(.L_x_166) ;  /* 0xfffffffc00f08947 */ /* 0x004fea000383ffff */
[----:B------:R-:W-:Y:S05]  /*a000*/  BRA `(.L_x_167) ;  /* 0xffffff8800ec7947 */ /* 0x000fea000383ffff */
.L_x_48:
[----:B----4-:R-:W-:-:S07]  /*a010*/  MOV R0, UR5 ;  /* 0x0000000500007c02 */ /* 0x010fce0008000f00 */
.L_x_168:
[----:B-1----:R1:W2:Y:S02]  /*a020*/  SYNCS.PHASECHK.TRANS64.TRYWAIT P0, [R0+URZ], R3 ;  /* 0x00000003000075a7 */ /* 0x0022a400080011ff */
[----:B--2---:R-:W-:Y:S05]  /*a030*/  @!P0 NANOSLEEP.SYNCS 0x989680 ;  /* 0x009896800000895d */ /* 0x004fea0003900000 */
[----:B------:R-:W2:Y:S02]  /*a040*/  @!P0 SYNCS.PHASECHK.TRANS64 P0, [R0+URZ], R3 ;  /* 0x00000003000085a7 */ /* 0x000ea400080010ff */
[----:B--2---:R-:W-:Y:S05]  /*a050*/  @!P0 BRA `(.L_x_168) ;  /* 0xfffffffc00f08947 */ /* 0x004fea000383ffff */
[----:B------:R-:W-:Y:S05]  /*a060*/  BRA `(.L_x_169) ;  /* 0xffffff8800f87947 */ /* 0x000fea000383ffff */
.L_x_49:
[----:B----4-:R-:W-:-:S07]  /*a070*/  MOV R0, UR5 ;  /* 0x0000000500007c02 */ /* 0x010fce0008000f00 */
.L_x_170:
[----:B-1----:R1:W2:Y:S02]  /*a080*/  SYNCS.PHASECHK.TRANS64.TRYWAIT P0, [R0+URZ], R3 ;  /* 0x00000003000075a7 */ /* 0x0022a400080011ff */
[----:B--2---:R-:W-:Y:S05]  /*a090*/  @!P0 NANOSLEEP.SYNCS 0x989680 ;  /* 0x009896800000895d */ /* 0x004fea0003900000 */
[----:B------:R-:W2:Y:S02]  /*a0a0*/  @!P0 SYNCS.PHASECHK.TRANS64 P0, [R0+URZ], R3 ;  /* 0x00000003000085a7 */ /* 0x000ea400080010ff */
[----:B--2---:R-:W-:Y:S05]  /*a0b0*/  @!P0 BRA `(.L_x_170) ;  /* 0xfffffffc00f08947 */ /* 0x004fea000383ffff */
[----:B------:R-:W-:Y:S05]  /*a0c0*/  BRA `(.L_x_171) ;  /* 0xffffff8c00047947 */ /* 0x000fea000383ffff */
.L_x_50:
[----:B----4-:R-:W-:-:S07]  /*a0d0*/  MOV R0, UR5 ;  /* 0x0000000500007c02 */ /* 0x010fce0008000f00 */
.L_x_172:
[----:B-1----:R1:W2:Y:S02]  /*a0e0*/  SYNCS.PHASECHK.TRANS64.TRYWAIT P0, [R0+URZ], R3 ;  /* 0x00000003000075a7 */ /* 0x0022a400080011ff */
[----:B--2---:R-:W-:Y:S05]  /*a0f0*/  @!P0 NANOSLEEP.SYNCS 0x989680 ;  /* 0x009896800000895d */ /* 0x004fea0003900000 */
[----:B------:R-:W2:Y:S02]  /*a100*/  @!P0 SYNCS.PHASECHK.TRANS64 P0, [R0+URZ], R3 ;  /* 0x00000003000085a7 */ /* 0x000ea400080010ff */
[----:B--2---:R-:W-:Y:S05]  /*a110*/  @!P0 BRA `(.L_x_172) ;  /* 0xfffffffc00f08947 */ /* 0x004fea000383ffff */
[----:B------:R-:W-:Y:S05]  /*a120*/  BRA `(.L_x_173) ;  /* 0xffffff8c00107947 */ /* 0x000fea000383ffff */
.L_x_51:
[----:B----4-:R-:W-:-:S07]  /*a130*/  MOV R0, UR5 ;  /* 0x0000000500007c02 */ /* 0x010fce0008000f00 */
.L_x_174:
[----:B-1----:R1:W2:Y:S02]  /*a140*/  SYNCS.PHASECHK.TRANS64.TRYWAIT P0, [R0+URZ], R3 ;  /* 0x00000003000075a7 */ /* 0x0022a400080011ff */
[----:B--2---:R-:W-:Y:S05]  /*a150*/  @!P0 NANOSLEEP.SYNCS 0x989680 ;  /* 0x009896800000895d */ /* 0x004fea0003900000 */
[----:B------:R-:W2:Y:S02]  /*a160*/  @!P0 SYNCS.PHASECHK.TRANS64 P0, [R0+URZ], R3 ;  /* 0x00000003000085a7 */ /* 0x000ea400080010ff */
[----:B--2---:R-:W-:Y:S05]  /*a170*/  @!P0 BRA `(.L_x_174) ;  /* 0xfffffffc00f08947 */ /* 0x004fea000383ffff */
[----:B------:R-:W-:Y:S05]  /*a180*/  BRA `(.L_x_175) ;  /* 0xffffff8c001c7947 */ /* 0x000fea000383ffff */
.L_x_52:
[----:B----4-:R-:W-:-:S07]  /*a190*/  MOV R0, UR5 ;  /* 0x0000000500007c02 */ /* 0x010fce0008000f00 */
.L_x_176:
[----:B-1----:R1:W2:Y:S02]  /*a1a0*/  SYNCS.PHASECHK.TRANS64.TRYWAIT P0, [R0+URZ], R3 ;  /* 0x00000003000075a7 */ /* 0x0022a400080011ff */
[----:B--2---:R-:W-:Y:S05]  /*a1b0*/  @!P0 NANOSLEEP.SYNCS 0x989680 ;  /* 0x009896800000895d */ /* 0x004fea0003900000 */
[----:B------:R-:W2:Y:S02]  /*a1c0*/  @!P0 SYNCS.PHASECHK.TRANS64 P0, [R0+URZ], R3 ;  /* 0x00000003000085a7 */ /* 0x000ea400080010ff */
[----:B--2---:R-:W-:Y:S05]  /*a1d0*/  @!P0 BRA `(.L_x_176) ;  /* 0xfffffffc00f08947 */ /* 0x004fea000383ffff */
[----:B------:R-:W-:Y:S05]  /*a1e0*/  BRA `(.L_x_177) ;  /* 0xffffff8c00287947 */ /* 0x000fea000383ffff */
.L_x_53:
[----:B----4-:R-:W-:-:S07]  /*a1f0*/  MOV R0, UR5 ;  /* 0x0000000500007c02 */ /* 0x010fce0008000f00 */
.L_x_178:
[----:B-1----:R1:W2:Y:S02]  /*a200*/  SYNCS.PHASECHK.TRANS64.TRYWAIT P0, [R0+URZ], R3 ;  /* 0x00000003000075a7 */ /* 0x0022a400080011ff */
[----:B--2---:R-:W-:Y:S05]  /*a210*/  @!P0 NANOSLEEP.SYNCS 0x989680 ;  /* 0x009896800000895d */ /* 0x004fea0003900000 */
[----:B------:R-:W2:Y:S02]  /*a220*/  @!P0 SYNCS.PHASECHK.TRANS64 P0, [R0+URZ], R3 ;  /* 0x00000003000085a7 */ /* 0x000ea400080010ff */
[----:B--2---:R-:W-:Y:S05]  /*a230*/  @!P0 BRA `(.L_x_178) ;  /* 0xfffffffc00f08947 */ /* 0x004fea000383ffff */
[----:B------:R-:W-:Y:S05]  /*a240*/  BRA `(.L_x_179) ;  /* 0xffffff8c00347947 */ /* 0x000fea000383ffff */
.L_x_54:
[----:B----4-:R-:W-:-:S07]  /*a250*/  MOV R0, UR5 ;  /* 0x0000000500007c02 */ /* 0x010fce0008000f00 */
.L_x_180:
[----:B-1----:R1:W2:Y:S02]  /*a260*/  SYNCS.PHASECHK.TRANS64.TRYWAIT P0, [R0+URZ], R3 ;  /* 0x00000003000075a7 */ /* 0x0022a400080011ff */
[----:B--2---:R-:W-:Y:S05]  /*a270*/  @!P0 NANOSLEEP.SYNCS 0x989680 ;  /* 0x009896800000895d */ /* 0x004fea0003900000 */
[----:B------:R-:W2:Y:S02]  /*a280*/  @!P0 SYNCS.PHASECHK.TRANS64 P0, [R0+URZ], R3 ;  /* 0x00000003000085a7 */ /* 0x000ea400080010ff */
[----:B--2---:R-:W-:Y:S05]  /*a290*/  @!P0 BRA `(.L_x_180) ;  /* 0xfffffffc00f08947 */ /* 0x004fea000383ffff */
[----:B------:R-:W-:Y:S05]  /*a2a0*/  BRA `(.L_x_181) ;  /* 0xffffff8c00407947 */ /* 0x000fea000383ffff */
.L_x_55:
[----:B----4-:R-:W-:-:S07]  /*a2b0*/  MOV R0, UR5 ;  /* 0x0000000500007c02 */ /* 0x010fce0008000f00 */
.L_x_182:
[----:B-1----:R1:W2:Y:S02]  /*a2c0*/  SYNCS.PHASECHK.TRANS64.TRYWAIT P0, [R0+URZ], R3 ;  /* 0x00000003000075a7 */ /* 0x0022a400080011ff */
[----:B--2---:R-:W-:Y:S05]  /*a2d0*/  @!P0 NANOSLEEP.SYNCS 0x989680 ;  /* 0x009896800000895d */ /* 0x004fea0003900000 */
[----:B------:R-:W2:Y:S02]  /*a2e0*/  @!P0 SYNCS.PHASECHK.TRANS64 P0, [R0+URZ], R3 ;  /* 0x00000003000085a7 */ /* 0x000ea400080010ff */
[----:B--2---:R-:W-:Y:S05]  /*a2f0*/  @!P0 BRA `(.L_x_182) ;  /* 0xfffffffc00f08947 */ /* 0x004fea000383ffff */
[----:B------:R-:W-:Y:S05]  /*a300*/  BRA `(.L_x_183) ;  /* 0xffffff8c004c7947 */ /* 0x000fea000383ffff */
.L_x_58:
[----:B-1----:R1:W2:Y:S02]  /*a310*/  SYNCS.PHASECHK.TRANS64.TRYWAIT P0, [R0+URZ+0x1f0], R4 ;  /* 0x0001f004000075a7 */ /* 0x0022a400080011ff */
[----:B--2---:R-:W-:Y:S05]  /*a320*/  @!P0 NANOSLEEP.SYNCS 0x989680 ;  /* 0x009896800000895d */ /* 0x004fea0003900000 */
[----:B------:R-:W2:Y:S02]  /*a330*/  @!P0 SYNCS.PHASECHK.TRANS64 P0, [R0+URZ+0x1f0], R4 ;  /* 0x0001f004000085a7 */ /* 0x000ea400080010ff */
[----:B--2---:R-:W-:Y:S05]  /*a340*/  @!P0 BRA `(.L_x_58) ;  /* 0xfffffffc00f08947 */ /* 0x004fea000383ffff */
[----:B------:R-:W-:Y:S05]  /*a350*/  BRA `(.L_x_184) ;  /* 0xffffff8c00a87947 */ /* 0x000fea000383ffff */
.L_x_59:
[----:B------:R-:W-:-:S07]  /*a360*/  MOV R0, UR5 ;  /* 0x0000000500007c02 */ /* 0x000fce0008000f00 */
.L_x_185:
[----:B-1----:R1:W2:Y:S02]  /*a370*/  SYNCS.PHASECHK.TRANS64.TRYWAIT P0, [R0+URZ+0x1a0], R5 ;  /* 0x0001a005000075a7 */ /* 0x0022a400080011ff */
[----:B--2---:R-:W-:Y:S05]  /*a380*/  @!P0 NANOSLEEP.SYNCS 0x989680 ;  /* 0x009896800000895d */ /* 0x004fea0003900000 */
[----:B------:R-:W2:Y:S02]  /*a390*/  @!P0 SYNCS.PHASECHK.TRANS64 P0, [R0+URZ+0x1a0], R5 ;  /* 0x0001a005000085a7 */ /* 0x000ea400080010ff */
[----:B--2---:R-:W-:Y:S05]  /*a3a0*/  @!P0 BRA `(.L_x_185) ;  /* 0xfffffffc00f08947 */ /* 0x004fea000383ffff */
[----:B------:R-:W-:Y:S05]  /*a3b0*/  BRA `(.L_x_186) ;  /* 0xffffff8c00b87947 */ /* 0x000fea000383ffff */
.L_x_60:
[----:B-1----:R1:W2:Y:S02]  /*a3c0*/  SYNCS.PHASECHK.TRANS64.TRYWAIT P1, [R0+URZ+0x190], R4 ;  /* 0x00019004000075a7 */ /* 0x0022a400080211ff */
[----:B--2---:R-:W-:Y:S05]  /*a3d0*/  @!P1 NANOSLEEP.SYNCS 0x989680 ;  /* 0x009896800000995d */ /* 0x004fea0003900000 */
[----:B------:R-:W2:Y:S02]  /*a3e0*/  @!P1 SYNCS.PHASECHK.TRANS64 P1, [R0+URZ+0x190], R4 ;  /* 0x00019004000095a7 */ /* 0x000ea400080210ff */
[----:B--2---:R-:W-:Y:S05]  /*a3f0*/  @!P1 BRA `(.L_x_60) ;  /* 0xfffffffc00f09947 */ /* 0x004fea000383ffff */
[----:B------:R-:W-:Y:S05]  /*a400*/  BRA `(.L_x_187) ;  /* 0xffffff8c00e87947 */ /* 0x000fea000383ffff */
.L_x_63:
[----:B------:R-:W-:-:S07]  /*a410*/  MOV R0, UR5 ;  /* 0x0000000500007c02 */ /* 0x000fce0008000f00 */
.L_x_188:
[----:B-1----:R1:W2:Y:S02]  /*a420*/  SYNCS.PHASECHK.TRANS64.TRYWAIT P0, [R0+URZ+0x1a0], R2 ;  /* 0x0001a002000075a7 */ /* 0x0022a400080011ff */
[----:B--2---:R-:W-:Y:S05]  /*a430*/  @!P0 NANOSLEEP.SYNCS 0x989680 ;  /* 0x009896800000895d */ /* 0x004fea0003900000 */
[----:B------:R-:W2:Y:S02]  /*a440*/  @!P0 SYNCS.PHASECHK.TRANS64 P0, [R0+URZ+0x1a0], R2 ;  /* 0x0001a002000085a7 */ /* 0x000ea400080010ff */
[----:B--2---:R-:W-:Y:S05]  /*a450*/  @!P0 BRA `(.L_x_188) ;  /* 0xfffffffc00f08947 */ /* 0x004fea000383ffff */
[----:B------:R-:W-:Y:S05]  /*a460*/  BRA `(.L_x_62) ;  /* 0xffffff90003c7947 */ /* 0x000fea000383ffff */
.L_x_70:
[----:B-1----:R1:W2:Y:S02]  /*a470*/  SYNCS.PHASECHK.TRANS64.TRYWAIT P1, [R0+URZ+0x190], R2 ;  /* 0x00019002000075a7 */ /* 0x0022a400080211ff */
[----:B--2---:R-:W-:Y:S05]  /*a480*/  @!P1 NANOSLEEP.SYNCS 0x989680 ;  /* 0x009896800000995d */ /* 0x004fea0003900000 */
[----:B------:R-:W2:Y:S02]  /*a490*/  @!P1 SYNCS.PHASECHK.TRANS64 P1, [R0+URZ+0x190], R2 ;  /* 0x00019002000095a7 */ /* 0x000ea400080210ff */
[----:B--2---:R-:W-:Y:S05]  /*a4a0*/  @!P1 BRA `(.L_x_70) ;  /* 0xfffffffc00f09947 */ /* 0x004fea000383ffff */
[----:B------:R-:W-:Y:S05]  /*a4b0*/  BRA `(.L_x_189) ;  /* 0xffffff9400907947 */ /* 0x000fea000383ffff */
.L_x_71:
[----:B------:R-:W-:-:S07]  /*a4c0*/  MOV R2, UR9 ;  /* 0x0000000900027c02 */ /* 0x000fce0008000f00 */
.L_x_190:
[----:B-1----:R1:W2:Y:S02]  /*a4d0*/  SYNCS.PHASECHK.TRANS64.TRYWAIT P0, [R2+URZ+0x1d0], R0 ;  /* 0x0001d000020075a7 */ /* 0x0022a400080011ff */
[----:B--2---:R-:W-:Y:S05]  /*a4e0*/  @!P0 NANOSLEEP.SYNCS 0x989680 ;  /* 0x009896800000895d */ /* 0x004fea0003900000 */
[----:B------:R-:W2:Y:S02]  /*a4f0*/  @!P0 SYNCS.PHASECHK.TRANS64 P0, [R2+URZ+0x1d0], R0 ;  /* 0x0001d000020085a7 */ /* 0x000ea400080010ff */
[----:B--2---:R-:W-:Y:S05]  /*a500*/  @!P0 BRA `(.L_x_190) ;  /* 0xfffffffc00f08947 */ /* 0x004fea000383ffff */
[----:B------:R-:W-:Y:S05]  /*a510*/  BRA `(.L_x_191) ;  /* 0xffffff9400c47947 */ /* 0x000fea000383ffff */
.L_x_74:
[----:B------:R-:W-:Y:S07]  /*a520*/  MOV R0, UR7 ;  /* 0x0000000700007c02 */ /* 0x000fee0008000f00 */
.L_x_192:
[----:B-1----:R1:W2:Y:S02]  /*a530*/  SYNCS.PHASECHK.TRANS64.TRYWAIT P0, [R0+URZ], R2 ;  /* 0x00000002000075a7 */ /* 0x0022a400080011ff */
[----:B--2---:R-:W-:Y:S05]  /*a540*/  @!P0 NANOSLEEP.SYNCS 0x989680 ;  /* 0x009896800000895d */ /* 0x004fea0003900000 */
[----:B------:R-:W2:Y:S02]  /*a550*/  @!P0 SYNCS.PHASECHK.TRANS64 P0, [R0+URZ], R2 ;  /* 0x00000002000085a7 */ /* 0x000ea400080010ff */
[----:B--2---:R-:W-:Y:S05]  /*a560*/  @!P0 BRA `(.L_x_192) ;  /* 0xfffffffc00f08947 */ /* 0x004fea000383ffff */
[----:B------:R-:W-:Y:S05]  /*a570*/  BRA `(.L_x_73) ;  /* 0xffffff9400fc7947 */ /* 0x000fea000383ffff */
.L_x_77:
[----:B------:R-:W-:-:S07]  /*a580*/  MOV R0, UR5 ;  /* 0x0000000500007c02 */ /* 0x000fce0008000f00 */
.L_x_193:
[----:B--2---:R2:W3:Y:S02]  /*a590*/  SYNCS.PHASECHK.TRANS64.TRYWAIT P0, [R0+URZ], R2 ;  /* 0x00000002000075a7 */ /* 0x0044e400080011ff */
[----:B---3--:R-:W-:Y:S05]  /*a5a0*/  @!P0 NANOSLEEP.SYNCS 0x989680 ;  /* 0x009896800000895d */ /* 0x008fea0003900000 */
[----:B------:R-:W3:Y:S02]  /*a5b0*/  @!P0 SYNCS.PHASECHK.TRANS64 P0, [R0+URZ], R2 ;  /* 0x00000002000085a7 */ /* 0x000ee400080010ff */
[----:B---3--:R-:W-:Y:S05]  /*a5c0*/  @!P0 BRA `(.L_x_193) ;  /* 0xfffffffc00f08947 */ /* 0x008fea000383ffff */
[----:B------:R-:W-:Y:S05]  /*a5d0*/  BRA `(.L_x_194) ;  /* 0xffffff9800a07947 */ /* 0x000fea000383ffff */
.L_x_78:
[----:B------:R-:W-:-:S07]  /*a5e0*/  MOV R0, UR5 ;  /* 0x0000000500007c02 */ /* 0x000fce0008000f00 */
.L_x_195:
[----:B--2---:R2:W3:Y:S02]  /*a5f0*/  SYNCS.PHASECHK.TRANS64.TRYWAIT P0, [R0+URZ], R3 ;  /* 0x00000003000075a7 */ /* 0x0044e400080011ff */
[----:B---3--:R-:W-:Y:S05]  /*a600*/  @!P0 NANOSLEEP.SYNCS 0x989680 ;  /* 0x009896800000895d */ /* 0x008fea0003900000 */
[----:B------:R-:W3:Y:S02]  /*a610*/  @!P0 SYNCS.PHASECHK.TRANS64 P0, [R0+URZ], R3 ;  /* 0x00000003000085a7 */ /* 0x000ee400080010ff */
[----:B---3--:R-:W-:Y:S05]  /*a620*/  @!P0 BRA `(.L_x_195) ;  /* 0xfffffffc00f08947 */ /* 0x008fea000383ffff */
[----:B------:R-:W-:Y:S05]  /*a630*/  BRA `(.L_x_196) ;  /* 0xffffff9800ac7947 */ /* 0x000fea000383ffff */
.L_x_79:
[----:B------:R-:W-:-:S07]  /*a640*/  MOV R0, UR5 ;  /* 0x0000000500007c02 */ /* 0x000fce0008000f00 */
.L_x_197:
[----:B--2---:R2:W3:Y:S02]  /*a650*/  SYNCS.PHASECHK.TRANS64.TRYWAIT P0, [R0+URZ], R3 ;  /* 0x00000003000075a7 */ /* 0x0044e400080011ff */
[----:B---3--:R-:W-:Y:S05]  /*a660*/  @!P0 NANOSLEEP.SYNCS 0x989680 ;  /* 0x009896800000895d */ /* 0x008fea0003900000 */
[----:B------:R-:W3:Y:S02]  /*a670*/  @!P0 SYNCS.PHASECHK.TRANS64 P0, [R0+URZ], R3 ;  /* 0x00000003000085a7 */ /* 0x000ee400080010ff */
[----:B---3--:R-:W-:Y:S05]  /*a680*/  @!P0 BRA `(.L_x_197) ;  /* 0xfffffffc00f08947 */ /* 0x008fea000383ffff */
[----:B------:R-:W-:Y:S05]  /*a690*/  BRA `(.L_x_198) ;  /* 0xffffff9800b87947 */ /* 0x000fea000383ffff */
.L_x_80:
[----:B--2---:R-:W-:-:S07]  /*a6a0*/  MOV R0, UR7 ;  /* 0x0000000700007c02 */ /* 0x004fce0008000f00 */
.L_x_199:
[----:B--2---:R2:W3:Y:S02]  /*a6b0*/  SYNCS.PHASECHK.TRANS64.TRYWAIT P0, [R0+URZ], R2 ;  /* 0x00000002000075a7 */ /* 0x0044e400080011ff */
[----:B---3--:R-:W-:Y:S05]  /*a6c0*/  @!P0 NANOSLEEP.SYNCS 0x989680 ;  /* 0x009896800000895d */ /* 0x008fea0003900000 */
[----:B------:R-:W3:Y:S02]  /*a6d0*/  @!P0 SYNCS.PHASECHK.TRANS64 P0, [R0+URZ], R2 ;  /* 0x00000002000085a7 */ /* 0x000ee400080010ff */
[----:B---3--:R-:W-:Y:S05]  /*a6e0*/  @!P0 BRA `(.L_x_199) ;  /* 0xfffffffc00f08947 */ /* 0x008fea000383ffff */
[----:B------:R-:W-:Y:S05]  /*a6f0*/  BRA `(.L_x_200) ;  /* 0xffffff9800c47947 */ /* 0x000fea000383ffff */
.L_x_85:
[----:B--2---:R2:W3:Y:S02]  /*a700*/  SYNCS.PHASECHK.TRANS64.TRYWAIT P0, [R0+URZ+0x190], R2 ;  /* 0x00019002000075a7 */ /* 0x0044e400080011ff */
[----:B---3--:R-:W-:Y:S05]  /*a710*/  @!P0 NANOSLEEP.SYNCS 0x989680 ;  /* 0x009896800000895d */ /* 0x008fea0003900000 */
[----:B------:R-:W3:Y:S02]  /*a720*/  @!P0 SYNCS.PHASECHK.TRANS64 P0, [R0+URZ+0x190], R2 ;  /* 0x00019002000085a7 */ /* 0x000ee400080010ff */
[----:B---3--:R-:W-:Y:S05]  /*a730*/  @!P0 BRA `(.L_x_85) ;  /* 0xfffffffc00f08947 */ /* 0x008fea000383ffff */
[----:B------:R-:W-:Y:S05]  /*a740*/  BRA `(.L_x_201) ;  /* 0xffffff9c00d07947 */ /* 0x000fea000383ffff */
.L_x_88:
[----:B------:R-:W-:Y:S07]  /*a750*/  MOV R0, UR7 ;  /* 0x0000000700007c02 */ /* 0x000fee0008000f00 */
.L_x_202:
[----:B--2---:R2:W3:Y:S02]  /*a760*/  SYNCS.PHASECHK.TRANS64.TRYWAIT P0, [R0+URZ+0x188], R2 ;  /* 0x00018802000075a7 */ /* 0x0044e400080011ff */
[----:B---3--:R-:W-:Y:S05]  /*a770*/  @!P0 NANOSLEEP.SYNCS 0x989680 ;  /* 0x009896800000895d */ /* 0x008fea0003900000 */
[----:B------:R-:W3:Y:S02]  /*a780*/  @!P0 SYNCS.PHASECHK.TRANS64 P0, [R0+URZ+0x188], R2 ;  /* 0x00018802000085a7 */ /* 0x000ee400080010ff */
[----:B---3--:R-:W-:Y:S05]  /*a790*/  @!P0 BRA `(.L_x_202) ;  /* 0xfffffffc00f08947 */ /* 0x008fea000383ffff */
[----:B------:R-:W-:Y:S05]  /*a7a0*/  BRA `(.L_x_87) ;  /* 0xffffffa000b07947 */ /* 0x000fea000383ffff */
.L_x_91:
[----:B------:R-:W-:Y:S07]  /*a7b0*/  MOV R0, UR7 ;  /* 0x0000000700007c02 */ /* 0x000fee0008000f00 */
.L_x_203:
[----:B-1----:R1:W2:Y:S02]  /*a7c0*/  SYNCS.PHASECHK.TRANS64.TRYWAIT P0, [R0+URZ+0x160], R14 ;  /* 0x0001600e000075a7 */ /* 0x0022a400080011ff */
[----:B--2---:R-:W-:Y:S05]  /*a7d0*/  @!P0 NANOSLEEP.SYNCS 0x989680 ;  /* 0x009896800000895d */ /* 0x004fea0003900000 */
[----:B------:R-:W2:Y:S02]  /*a7e0*/  @!P0 SYNCS.PHASECHK.TRANS64 P0, [R0+URZ+0x160], R14 ;  /* 0x0001600e000085a7 */ /* 0x000ea400080010ff */
[----:B--2---:R-:W-:Y:S05]  /*a7f0*/  @!P0 BRA `(.L_x_203) ;  /* 0xfffffffc00f08947 */ /* 0x004fea000383ffff */
[----:B------:R-:W-:Y:S05]  /*a800*/  BRA `(.L_x_204) ;  /* 0xffffffa400287947 */ /* 0x000fea000383ffff */
.L_x_92:
[----:B------:R-:W-:Y:S07]  /*a810*/  MOV R0, UR7 ;  /* 0x0000000700007c02 */ /* 0x000fee0008000f00 */
.L_x_205:
[----:B-1----:R1:W2:Y:S02]  /*a820*/  SYNCS.PHASECHK.TRANS64.TRYWAIT P0, [R0+URZ+0x168], R14 ;  /* 0x0001680e000075a7 */ /* 0x0022a400080011ff */
[----:B--2---:R-:W-:Y:S05]  /*a830*/  @!P0 NANOSLEEP.SYNCS 0x989680 ;  /* 0x009896800000895d */ /* 0x004fea0003900000 */
[----:B------:R-:W2:Y:S02]  /*a840*/  @!P0 SYNCS.PHASECHK.TRANS64 P0, [R0+URZ+0x168], R14 ;  /* 0x0001680e000085a7 */ /* 0x000ea400080010ff */
[----:B--2---:R-:W-:Y:S05]  /*a850*/  @!P0 BRA `(.L_x_205) ;  /* 0xfffffffc00f08947 */ /* 0x004fea000383ffff */
[----:B------:R-:W-:Y:S05]  /*a860*/  BRA `(.L_x_206) ;  /* 0xffffffa400607947 */ /* 0x000fea000383ffff */
.L_x_93:
[----:B------:R-:W-:Y:S07]  /*a870*/  MOV R0, UR7 ;  /* 0x0000000700007c02 */ /* 0x000fee0008000f00 */
.L_x_207:
[----:B-1----:R1:W2:Y:S02]  /*a880*/  SYNCS.PHASECHK.TRANS64.TRYWAIT P0, [R0+URZ+0x170], R14 ;  /* 0x0001700e000075a7 */ /* 0x0022a400080011ff */
[----:B--2---:R-:W-:Y:S05]  /*a890*/  @!P0 NANOSLEEP.SYNCS 0x989680 ;  /* 0x009896800000895d */ /* 0x004fea0003900000 */
[----:B------:R-:W2:Y:S02]  /*a8a0*/  @!P0 SYNCS.PHASECHK.TRANS64 P0, [R0+URZ+0x170], R14 ;  /* 0x0001700e000085a7 */ /* 0x000ea400080010ff */
[----:B--2---:R-:W-:Y:S05]  /*a8b0*/  @!P0 BRA `(.L_x_207) ;  /* 0xfffffffc00f08947 */ /* 0x004fea000383ffff */
[----:B------:R-:W-:Y:S05]  /*a8c0*/  BRA `(.L_x_208) ;  /* 0xffffffa400a47947 */ /* 0x000fea000383ffff */
.L_x_94:
[----:B------:R-:W-:Y:S07]  /*a8d0*/  MOV R0, UR7 ;  /* 0x0000000700007c02 */ /* 0x000fee0008000f00 */
.L_x_209:
[----:B-1----:R1:W2:Y:S02]  /*a8e0*/  SYNCS.PHASECHK.TRANS64.TRYWAIT P0, [R0+URZ+0x178], R14 ;  /* 0x0001780e000075a7 */ /* 0x0022a400080011ff */
[----:B--2---:R-:W-:Y:S05]  /*a8f0*/  @!P0 NANOSLEEP.SYNCS 0x989680 ;  /* 0x009896800000895d */ /* 0x004fea0003900000 */
[----:B------:R-:W2:Y:S02]  /*a900*/  @!P0 SYNCS.PHASECHK.TRANS64 P0, [R0+URZ+0x178], R14 ;  /* 0x0001780e000085a7 */ /* 0x000ea400080010ff */
[----:B--2---:R-:W-:Y:S05]  /*a910*/  @!P0 BRA `(.L_x_209) ;  /* 0xfffffffc00f08947 */ /* 0x004fea000383ffff */
[----:B------:R-:W-:Y:S05]  /*a920*/  BRA `(.L_x_210) ;  /* 0xffffffa800287947 */ /* 0x000fea000383ffff */
.L_x_96:
[----:B------:R-:W-:-:S07]  /*a930*/  MOV R0, UR7 ;  /* 0x0000000700007c02 */ /* 0x000fce0008000f00 */
.L_x_211:
[----:B-1----:R1:W3:Y:S02]  /*a940*/  SYNCS.PHASECHK.TRANS64.TRYWAIT P0, [R0+URZ+0x160], R2 ;  /* 0x00016002000075a7 */ /* 0x0022e400080011ff */
[----:B---3--:R-:W-:Y:S05]  /*a950*/  @!P0 NANOSLEEP.SYNCS 0x989680 ;  /* 0x009896800000895d */ /* 0x008fea0003900000 */
[----:B------:R-:W3:Y:S02]  /*a960*/  @!P0 SYNCS.PHASECHK.TRANS64 P0, [R0+URZ+0x160], R2 ;  /* 0x00016002000085a7 */ /* 0x000ee400080010ff */
[----:B---3--:R-:W-:Y:S05]  /*a970*/  @!P0 BRA `(.L_x_211) ;  /* 0xfffffffc00f08947 */ /* 0x008fea000383ffff */
[----:B------:R-:W-:Y:S05]  /*a980*/  BRA `(.L_x_212) ;  /* 0xffffffa800987947 */ /* 0x000fea000383ffff */
.L_x_97:
[----:B-1----:R-:W-:-:S07]  /*a990*/  MOV R0, UR7 ;  /* 0x0000000700007c02 */ /* 0x002fce0008000f00 */
.L_x_213:
[----:B-1----:R1:W3:Y:S02]  /*a9a0*/  SYNCS.PHASECHK.TRANS64.TRYWAIT P0, [R0+URZ+0x168], R2 ;  /* 0x00016802000075a7 */ /* 0x0022e400080011ff */
[----:B---3--:R-:W-:Y:S05]  /*a9b0*/  @!P0 NANOSLEEP.SYNCS 0x989680 ;  /* 0x009896800000895d */ /* 0x008fea0003900000 */
[----:B------:R-:W3:Y:S02]  /*a9c0*/  @!P0 SYNCS.PHASECHK.TRANS64 P0, [R0+URZ+0x168], R2 ;  /* 0x00016802000085a7 */ /* 0x000ee400080010ff */
[----:B---3--:R-:W-:Y:S05]  /*a9d0*/  @!P0 BRA `(.L_x_213) ;  /* 0xfffffffc00f08947 */ /* 0x008fea000383ffff */
[----:B------:R-:W-:Y:S05]  /*a9e0*/  BRA `(.L_x_214) ;  /* 0xffffffa800887947 */ /* 0x000fea000383ffff */
.L_x_98:
[----:B-1----:R-:W-:-:S07]  /*a9f0*/  MOV R0, UR7 ;  /* 0x0000000700007c02 */ /* 0x002fce0008000f00 */
.L_x_215:
[----:B-1----:R1:W3:Y:S02]  /*aa00*/  SYNCS.PHASECHK.TRANS64.TRYWAIT P0, [R0+URZ+0x170], R2 ;  /* 0x00017002000075a7 */ /* 0x0022e400080011ff */
[----:B---3--:R-:W-:Y:S05]  /*aa10*/  @!P0 NANOSLEEP.SYNCS 0x989680 ;  /* 0x009896800000895d */ /* 0x008fea0003900000 */
[----:B------:R-:W3:Y:S02]  /*aa20*/  @!P0 SYNCS.PHASECHK.TRANS64 P0, [R0+URZ+0x170], R2 ;  /* 0x00017002000085a7 */ /* 0x000ee400080010ff */
[----:B---3--:R-:W-:Y:S05]  /*aa30*/  @!P0 BRA `(.L_x_215) ;  /* 0xfffffffc00f08947 */ /* 0x008fea000383ffff */
[----:B------:R-:W-:Y:S05]  /*aa40*/  BRA `(.L_x_216) ;  /* 0xffffffa800787947 */ /* 0x000fea000383ffff */
.L_x_100:
[----:B--2---:R2:W4:Y:S02]  /*aa50*/  SYNCS.PHASECHK.TRANS64.TRYWAIT P0, [R0+URZ+0x190], R2 ;  /* 0x00019002000075a7 */ /* 0x00452400080011ff */
[----:B----4-:R-:W-:Y:S05]  /*aa60*/  @!P0 NANOSLEEP.SYNCS 0x989680 ;  /* 0x009896800000895d */ /* 0x010fea0003900000 */
[----:B------:R-:W4:Y:S02]  /*aa70*/  @!P0 SYNCS.PHASECHK.TRANS64 P0, [R0+URZ+0x190], R2 ;  /* 0x00019002000085a7 */ /* 0x000f2400080010ff */
[----:B----4-:R-:W-:Y:S05]  /*aa80*/  @!P0 BRA `(.L_x_100) ;  /* 0xfffffffc00f08947 */ /* 0x010fea000383ffff */
[----:B------:R-:W-:Y:S05]  /*aa90*/  BRA `(.L_x_217) ;  /* 0xffffffac00447947 */ /* 0x000fea000383ffff */
.L_x_111:
[----:B-1----:R1:W3:Y:S02]  /*aaa0*/  SYNCS.PHASECHK.TRANS64.TRYWAIT P1, [R2+URZ+0x140], R0 ;  /* 0x00014000020075a7 */ /* 0x0022e400080211ff */
[----:B---3--:R-:W-:Y:S05]  /*aab0*/  @!P1 NANOSLEEP.SYNCS 0x989680 ;  /* 0x009896800000995d */ /* 0x008fea0003900000 */
[----:B------:R-:W3:Y:S02]  /*aac0*/  @!P1 SYNCS.PHASECHK.TRANS64 P1, [R2+URZ+0x140], R0 ;  /* 0x00014000020095a7 */ /* 0x000ee400080210ff */
[----:B---3--:R-:W-:Y:S05]  /*aad0*/  @!P1 BRA `(.L_x_111) ;  /* 0xfffffffc00f09947 */ /* 0x008fea000383ffff */
[----:B------:R-:W-:Y:S05]  /*aae0*/  BRA `(.L_x_110) ;  /* 0xffffffb8005c7947 */ /* 0x000fea000383ffff */
.L_x_113:
[----:B-1----:R1:W2:Y:S02]  /*aaf0*/  SYNCS.PHASECHK.TRANS64.TRYWAIT P0, [R113+URZ+0x1b0], R3 ;  /* 0x0001b003710075a7 */ /* 0x0022a400080011ff */
[----:B--2---:R-:W-:Y:S05]  /*ab00*/  @!P0 NANOSLEEP.SYNCS 0x989680 ;  /* 0x009896800000895d */ /* 0x004fea0003900000 */
[----:B------:R-:W2:Y:S02]  /*ab10*/  @!P0 SYNCS.PHASECHK.TRANS64 P0, [R113+URZ+0x1b0], R3 ;  /* 0x0001b003710085a7 */ /* 0x000ea400080010ff */
[----:B--2---:R-:W-:Y:S05]  /*ab20*/  @!P0 BRA `(.L_x_113) ;  /* 0xfffffffc00f08947 */ /* 0x004fea000383ffff */
[----:B------:R-:W-:Y:S05]  /*ab30*/  BRA `(.L_x_112) ;  /* 0xffffffb800b07947 */ /* 0x000fea000383ffff */
.L_x_121:
[----:B--2---:R2:W3:Y:S02]  /*ab40*/  SYNCS.PHASECHK.TRANS64.TRYWAIT P0, [R0+URZ+0x140], R3 ;  /* 0x00014003000075a7 */ /* 0x0044e400080011ff */
[----:B---3--:R-:W-:Y:S05]  /*ab50*/  @!P0 NANOSLEEP.SYNCS 0x989680 ;  /* 0x009896800000895d */ /* 0x008fea0003900000 */
[----:B------:R-:W3:Y:S02]  /*ab60*/  @!P0 SYNCS.PHASECHK.TRANS64 P0, [R0+URZ+0x140], R3 ;  /* 0x00014003000085a7 */ /* 0x000ee400080010ff */
[----:B---3--:R-:W-:Y:S05]  /*ab70*/  @!P0 BRA `(.L_x_121) ;  /* 0xfffffffc00f08947 */ /* 0x008fea000383ffff */
[----:B------:R-:W-:Y:S05]  /*ab80*/  BRA `(.L_x_120) ;  /* 0xffffffc400a07947 */ /* 0x000fea000383ffff */
.L_x_129:
[----:B--2---:R2:W3:Y:S02]  /*ab90*/  SYNCS.PHASECHK.TRANS64.TRYWAIT P0, [R0+URZ+0x140], R4 ;  /* 0x00014004000075a7 */ /* 0x0044e400080011ff */
[----:B---3--:R-:W-:Y:S05]  /*aba0*/  @!P0 NANOSLEEP.SYNCS 0x989680 ;  /* 0x009896800000895d */ /* 0x008fea0003900000 */
[----:B------:R-:W3:Y:S02]  /*abb0*/  @!P0 SYNCS.PHASECHK.TRANS64 P0, [R0+URZ+0x140], R4 ;  /* 0x00014004000085a7 */ /* 0x000ee400080010ff */
[----:B---3--:R-:W-:Y:S05]  /*abc0*/  @!P0 BRA `(.L_x_129) ;  /* 0xfffffffc00f08947 */ /* 0x008fea000383ffff */
[----:B------:R-:W-:Y:S05]  /*abd0*/  BRA `(.L_x_128) ;  /* 0xffffffd000e47947 */ /* 0x000fea000383ffff */
.L_x_137:
[----:B--2---:R2:W3:Y:S02]  /*abe0*/  SYNCS.PHASECHK.TRANS64.TRYWAIT P0, [R0+URZ+0x140], R4 ;  /* 0x00014004000075a7 */ /* 0x0044e400080011ff */
[----:B---3--:R-:W-:Y:S05]  /*abf0*/  @!P0 NANOSLEEP.SYNCS 0x989680 ;  /* 0x009896800000895d */ /* 0x008fea0003900000 */
[----:B------:R-:W3:Y:S02]  /*ac00*/  @!P0 SYNCS.PHASECHK.TRANS64 P0, [R0+URZ+0x140], R4 ;  /* 0x00014004000085a7 */ /* 0x000ee400080010ff */
[----:B---3--:R-:W-:Y:S05]  /*ac10*/  @!P0 BRA `(.L_x_137) ;  /* 0xfffffffc00f08947 */ /* 0x008fea000383ffff */
[----:B------:R-:W-:Y:S05]  /*ac20*/  BRA `(.L_x_136) ;  /* 0xffffffe000347947 */ /* 0x000fea000383ffff */
        .weak           $__internal_0_$__cuda_sm10x_tcgen05_guardrail_trap_col_being_dealloced_not_returned_by_alloc
        .type           $__internal_0_$__cuda_sm10x_tcgen05_guardrail_trap_col_being_dealloced_not_returned_by_alloc,@function
        .size           $__internal_0_$__cuda_sm10x_tcgen05_guardrail_trap_col_being_dealloced_not_returned_by_alloc,($__internal_1_$__cuda_sm10x_tcgen05_guardrail_trap_phase_invalid_during_alloc - $__internal_0_$__cuda_sm10x_tcgen05_guardrail_trap_col_being_dealloced_not_returned_by_alloc)
$__internal_0_$__cuda_sm10x_tcgen05_guardrail_trap_col_being_dealloced_not_returned_by_alloc:
[----:B------:R-:W-:Y:S05]  /*ac30*/  BPT.TRAP 0x1 ;  /* 0x000000040000795c */ /* 0x000fea0000300000 */
[----:B------:R-:W-:-:S04]  /*ac40*/  HFMA2 R3, -RZ, RZ, 0, 0 ;  /* 0x00000000ff037431 */ /* 0x000fc800000001ff */
[----:B------:R-:W-:Y:S05]  /*ac50*/  RET.REL.NODEC R2 `(_ZN7cutlass13device_kernelINS_4gemm6kernel13GemmUniversalIN4cute5tupleIJiiiiEEENS1_10collective13CollectiveMmaINS1_35MainloopSm100TmaUmmaWarpSpecializedILi20ELi2ELi4ENS5_IJNS4_1CILi1EEESB_SB_EEEEENS5_IJNSA_ILi64EEENSA_ILi256EEENSA_ILi32EEEEEENS_12float_e4m3_tENS5_IJSB_llEEENS_12float_e5m2_tESJ_NS4_8TiledMMAINS4_8MMA_AtomIJNS4_10MMA_TraitsINS4_19SM100_MMA_F8F6F4_SSEJSI_SK_fSE_SF_NS4_17integral_constantINS4_4UMMA5MajorELSR_1EEESS_NSP_INSQ_7ScaleInELST_0EEESU_EEEEEENS4_6LayoutISC_NS5_IJNSA_ILi0EEESY_SY_EEEEENS5_IJNS4_10UnderscoreES11_S11_EEEEENS4_13SM90_TMA_LOADENS4_14ComposedLayoutINS4_7SwizzleILi2ELi4ELi3EEENS4_18smem_ptr_flag_bitsILi8EEENSX_INS5_IJSE_NSA_ILi8EEEEEENS5_IJSB_SE_EEEEEEEvNS4_8identityES14_NS15_INS16_ILi3ELi4ELi3EEES19_NSX_INS5_IJNSA_ILi128EEES1A_EEENS5_IJSB_S1H_EEEEEEEvS1F_EENS_8epilogue10collective18CollectiveEpilogueINS1N_23Sm100TmaWarpSpecializedILi4ELi2ELi32ELb0ELb0EEEJSH_NS5_IJNSX_ISE_SB_EES1S_EEESI_NS5_IJlSB_lEEESI_S1U_NS1N_6fusion15FusionCallbacksIS1R_NS1V_17LinearCombinationISI_fSI_fLNS_15FloatRoundStyleE2EEESH_S1T_JEEENS4_5SM1004TMEM4LOAD26SM100_TMEM_LOAD_16dp32b32xES14_NS15_IS17_S19_NSX_INS5_IJS1A_SE_EEENS5_IJSE_SB_EEEEEEENS4_39AutoVectorizingCopyWithAssumedAlignmentILi128EEENS4_14SM90_TMA_STOREES28_S2A_S2A_EEEvvEEEEvNT_6ParamsE) ;  /* 0xffffff5002e87950 */ /* 0x000fea0003c3ffff */
        .weak           $__internal_1_$__cuda_sm10x_tcgen05_guardrail_trap_phase_invalid_during_alloc
        .type           $__internal_1_$__cuda_sm10x_tcgen05_guardrail_trap_phase_invalid_during_alloc,@function
        .size           $__internal_1_$__cuda_sm10x_tcgen05_guardrail_trap_phase_invalid_during_alloc,($__internal_2_$__cuda_sm10x_tcgen05_guardrail_trap_unallocated_columns_being_dealloced - $__internal_1_$__cuda_sm10x_tcgen05_guardrail_trap_phase_invalid_during_alloc)
$__internal_1_$__cuda_sm10x_tcgen05_guardrail_trap_phase_invalid_during_alloc:
[----:B------:R-:W-:Y:S05]  /*ac60*/  BPT.TRAP 0x1 ;  /* 0x000000040000795c */ /* 0x000fea0000300000 */
[----:B------:R-:W-:-:S04]  /*ac70*/  MOV R3, 0x0 ;  /* 0x0000000000037802 */ /* 0x000fc80000000f00 */
[----:B------:R-:W-:Y:S05]  /*ac80*/  RET.REL.NODEC R2 `(_ZN7cutlass13device_kernelINS_4gemm6kernel13GemmUniversalIN4cute5tupleIJiiiiEEENS1_10collective13CollectiveMmaINS1_35MainloopSm100TmaUmmaWarpSpecializedILi20ELi2ELi4ENS5_IJNS4_1CILi1EEESB_SB_EEEEENS5_IJNSA_ILi64EEENSA_ILi256EEENSA_ILi32EEEEEENS_12float_e4m3_tENS5_IJSB_llEEENS_12float_e5m2_tESJ_NS4_8TiledMMAINS4_8MMA_AtomIJNS4_10MMA_TraitsINS4_19SM100_MMA_F8F6F4_SSEJSI_SK_fSE_SF_NS4_17integral_constantINS4_4UMMA5MajorELSR_1EEESS_NSP_INSQ_7ScaleInELST_0EEESU_EEEEEENS4_6LayoutISC_NS5_IJNSA_ILi0EEESY_SY_EEEEENS5_IJNS4_10UnderscoreES11_S11_EEEEENS4_13SM90_TMA_LOADENS4_14ComposedLayoutINS4_7SwizzleILi2ELi4ELi3EEENS4_18smem_ptr_flag_bitsILi8EEENSX_INS5_IJSE_NSA_ILi8EEEEEENS5_IJSB_SE_EEEEEEEvNS4_8identityES14_NS15_INS16_ILi3ELi4ELi3EEES19_NSX_INS5_IJNSA_ILi128EEES1A_EEENS5_IJSB_S1H_EEEEEEEvS1F_EENS_8epilogue10collective18CollectiveEpilogueINS1N_23Sm100TmaWarpSpecializedILi4ELi2ELi32ELb0ELb0EEEJSH_NS5_IJNSX_ISE_SB_EES1S_EEESI_NS5_IJlSB_lEEESI_S1U_NS1N_6fusion15FusionCallbacksIS1R_NS1V_17LinearCombinationISI_fSI_fLNS_15FloatRoundStyleE2EEESH_S1T_JEEENS4_5SM1004TMEM4LOAD26SM100_TMEM_LOAD_16dp32b32xES14_NS15_IS17_S19_NSX_INS5_IJS1A_SE_EEENS5_IJSE_SB_EEEEEEENS4_39AutoVectorizingCopyWithAssumedAlignmentILi128EEENS4_14SM90_TMA_STOREES28_S2A_S2A_EEEvvEEEEvNT_6ParamsE) ;  /* 0xffffff5002dc7950 */ /* 0x000fea0003c3ffff */
        .weak           $__internal_2_$__cuda_sm10x_tcgen05_guardrail_trap_unallocated_columns_being_dealloced
        .type           $__internal_2_$__cuda_sm10x_tcgen05_guardrail_trap_unallocated_columns_being_dealloced,@function
        .size           $__internal_2_$__cuda_sm10x_tcgen05_guardrail_trap_unallocated_columns_being_dealloced,(.L_x_219 - $__internal_2_$__cuda_sm10x_tcgen05_guardrail_trap_unallocated_columns_being_dealloced)
$__internal_2_$__cuda_sm10x_tcgen05_guardrail_trap_unallocated_columns_being_dealloced:
[----:B------:R-:W-:Y:S05]  /*ac90*/  BPT.TRAP 0x1 ;  /* 0x000000040000795c */ /* 0x000fea0000300000 */
[----:B------:R-:W-:-:S04]  /*aca0*/  HFMA2 R3, -RZ, RZ, 0, 0 ;  /* 0x00000000ff037431 */ /* 0x000fc800000001ff */
[----:B------:R-:W-:Y:S05]  /*acb0*/  RET.REL.NODEC R2 `(_ZN7cutlass13device_kernelINS_4gemm6kernel13GemmUniversalIN4cute5tupleIJiiiiEEENS1_10collective13CollectiveMmaINS1_35MainloopSm100TmaUmmaWarpSpecializedILi20ELi2ELi4ENS5_IJNS4_1CILi1EEESB_SB_EEEEENS5_IJNSA_ILi64EEENSA_ILi256EEENSA_ILi32EEEEEENS_12float_e4m3_tENS5_IJSB_llEEENS_12float_e5m2_tESJ_NS4_8TiledMMAINS4_8MMA_AtomIJNS4_10MMA_TraitsINS4_19SM100_MMA_F8F6F4_SSEJSI_SK_fSE_SF_NS4_17integral_constantINS4_4UMMA5MajorELSR_1EEESS_NSP_INSQ_7ScaleInELST_0EEESU_EEEEEENS4_6LayoutISC_NS5_IJNSA_ILi0EEESY_SY_EEEEENS5_IJNS4_10UnderscoreES11_S11_EEEEENS4_13SM90_TMA_LOADENS4_14ComposedLayoutINS4_7SwizzleILi2ELi4ELi3EEENS4_18smem_ptr_flag_bitsILi8EEENSX_INS5_IJSE_NSA_ILi8EEEEEENS5_IJSB_SE_EEEEEEEvNS4_8identityES14_NS15_INS16_ILi3ELi4ELi3EEES19_NSX_INS5_IJNSA_ILi128EEES1A_EEENS5_IJSB_S1H_EEEEEEEvS1F_EENS_8epilogue10collective18CollectiveEpilogueINS1N_23Sm100TmaWarpSpecializedILi4ELi2ELi32ELb0ELb0EEEJSH_NS5_IJNSX_ISE_SB_EES1S_EEESI_NS5_IJlSB_lEEESI_S1U_NS1N_6fusion15FusionCallbacksIS1R_NS1V_17LinearCombinationISI_fSI_fLNS_15FloatRoundStyleE2EEESH_S1T_JEEENS4_5SM1004TMEM4LOAD26SM100_TMEM_LOAD_16dp32b32xES14_NS15_IS17_S19_NSX_INS5_IJS1A_SE_EEENS5_IJSE_SB_EEEEEEENS4_39AutoVectorizingCopyWithAssumedAlignmentILi128EEENS4_14SM90_TMA_STOREES28_S2A_S2A_EEEvvEEEEvNT_6ParamsE) ;  /* 0xffffff5002d07950 */ /* 0x000fea0003c3ffff */
.L_x_218:
[----:B------:R-:W-:-:S00]  /*acc0*/  BRA `(.L_x_218) ;  /* 0xfffffffc00fc7947 */ /* 0x000fc0000383ffff */
[----:B------:R-:W-:-:S00]  /*acd0*/  NOP ;  /* 0x0000000000007918 */ /* 0x000fc00000000000 */
        /* <DEDUP_REMOVED lines=10> */
.L_x_219:


//--------------------- .nv.global.init           --------------------------
	.section	.nv.global.init,"aw",@progbits
.nv.global.init:
	.type		$str$27,@object
	.size		$str$27,($str$28 - $str$27)
$str$27:
        /*0000*/ 	.byte	0x28, 0x61, 0x64, 0x64, 0x72, 0x65, 0x73, 0x73, 0x20, 0x26, 0x20, 0x6d, 0x61, 0x73, 0x6b, 0x29
        /*0010*/ 	.byte	0x20, 0x3d, 0x3d, 0x20, 0x30, 0x00
	.type		$str$28,@object
	.size		$str$28,($str$26 - $str$28)
$str$28:
        /*0016*/ 	.byte	0x2f, 0x74, 0x6d, 0x70, 0x2f, 0x63, 0x75, 0x74, 0x6c, 0x61, 0x73, 0x73, 0x5f, 0x73, 0x77, 0x65
        /*0026*/ 	.byte	0x65, 0x70, 0x5f, 0x73, 0x72, 0x63, 0x2f, 0x69, 0x6e, 0x63, 0x6c, 0x75, 0x64, 0x65, 0x2f, 0x63
        /*0036*/ 	.byte	0x75, 0x74, 0x65, 0x2f, 0x70, 0x6f, 0x69, 0x6e, 0x74, 0x65, 0x72, 0x5f, 0x66, 0x6c, 0x61, 0x67
        /*0046*/ 	.byte	0x67, 0x65, 0x64, 0x2e, 0x68, 0x70, 0x70, 0x00
	.type		$str$26,@object
	.size		$str$26,($str$25 - $str$26)
$str$26:
        /*004e*/ 	.byte	0x2f, 0x74, 0x6d, 0x70, 0x2f, 0x63, 0x75, 0x74, 0x6c, 0x61, 0x73, 0x73, 0x5f, 0x73, 0x77, 0x65
        /*005e*/ 	.byte	0x65, 0x70, 0x5f, 0x73, 0x72, 0x63, 0x2f, 0x69, 0x6e, 0x63, 0x6c, 0x75, 0x64, 0x65, 0x2f, 0x63
        /*006e*/ 	.byte	0x75, 0x74, 0x65, 0x2f, 0x61, 0x74, 0x6f, 0x6d, 0x2f, 0x63, 0x6f, 0x70, 0x79, 0x5f, 0x74, 0x72
        /*007e*/ 	.byte	0x61, 0x69, 0x74, 0x73, 0x5f, 0x73, 0x6d, 0x31, 0x30, 0x30, 0x2e, 0x68, 0x70, 0x70, 0x00
	.type		$str$25,@object
	.size		$str$25,(__unnamed_1 - $str$25)
$str$25:
        /*008d*/ 	.byte	0x28, 0x28, 0x75, 0x69, 0x6e, 0x74, 0x33, 0x32, 0x5f, 0x74, 0x28, 0x74, 0x68, 0x72, 0x65, 0x61
        /*009d*/ 	.byte	0x64, 0x49, 0x64, 0x78, 0x2e, 0x78, 0x29, 0x20, 0x2f, 0x20, 0x33, 0x32, 0x29, 0x20, 0x25, 0x20
        /*00ad*/ 	.byte	0x34, 0x29, 0x20, 0x3d, 0x3d, 0x20, 0x28, 0x28, 0x28, 0x74, 0x6d, 0x65, 0x6d, 0x5f, 0x61, 0x64
        /*00bd*/ 	.byte	0x64, 0x72, 0x20, 0x3e, 0x3e, 0x20, 0x31, 0x36, 0x29, 0x20, 0x2f, 0x20, 0x33, 0x32, 0x29, 0x20
        /*00cd*/ 	.byte	0x25, 0x20, 0x34, 0x29, 0x00
	.type		__unnamed_1,@object
	.size		__unnamed_1,(__unnamed_2 - __unnamed_1)
__unnamed_1:
        /*00d2*/ 	.byte	0x61, 0x75, 0x74, 0x6f, 0x20, 0x63, 0x75, 0x74, 0x65, 0x3a, 0x3a, 0x61, 0x73, 0x5f, 0x70, 0x6f
        /* <DEDUP_REMOVED lines=24> */
        /*0262*/ 	.byte	0x3c, 0x34, 0x30, 0x39, 0x36, 0x3e, 0x3e, 0x3e, 0x3e, 0x5d, 0x00
	.type		__unnamed_2,@object
	.size		__unnamed_2,(__unnamed_3 - __unnamed_2)
__unnamed_2:
        /* <DEDUP_REMOVED lines=26> */
	.type		__unnamed_3,@object
	.size		__unnamed_3,(.L_3 - __unnamed_3)
__unnamed_3:
        /* <DEDUP_REMOVED lines=40> */
        /*0688*/ 	.byte	0x74, 0x65, 0x3a, 0x3a, 0x43, 0x3c, 0x30, 0x3e, 0x3e, 0x3e, 0x3e, 0x5d, 0x00
.L_3:


//--------------------- .nv.shared._ZN7cutlass13device_kernelINS_4gemm6kernel13GemmUniversalIN4cute5tupleIJiiiiEEENS1_10collective13CollectiveMmaINS1_35MainloopSm100TmaUmmaWarpSpecializedILi20ELi2ELi4ENS5_IJNS4_1CILi1EEESB_SB_EEEEENS5_IJNSA_ILi64EEENSA_ILi256EEENSA_ILi32EEEEEENS_12float_e4m3_tENS5_IJSB_llEEENS_12float_e5m2_tESJ_NS4_8TiledMMAINS4_8MMA_AtomIJNS4_10MMA_TraitsINS4_19SM100_MMA_F8F6F4_SSEJSI_SK_fSE_SF_NS4_17integral_constantINS4_4UMMA5MajorELSR_1EEESS_NSP_INSQ_7ScaleInELST_0EEESU_EEEEEENS4_6LayoutISC_NS5_IJNSA_ILi0EEESY_SY_EEEEENS5_IJNS4_10UnderscoreES11_S11_EEEEENS4_13SM90_TMA_LOADENS4_14ComposedLayoutINS4_7SwizzleILi2ELi4ELi3EEENS4_18smem_ptr_flag_bitsILi8EEENSX_INS5_IJSE_NSA_ILi8EEEEEENS5_IJSB_SE_EEEEEEEvNS4_8identityES14_NS15_INS16_ILi3ELi4ELi3EEES19_NSX_INS5_IJNSA_ILi128EEES1A_EEENS5_IJSB_S1H_EEEEEEEvS1F_EENS_8epilogue10collective18CollectiveEpilogueINS1N_23Sm100TmaWarpSpecializedILi4ELi2ELi32ELb0ELb0EEEJSH_NS5_IJNSX_ISE_SB_EES1S_EEESI_NS5_IJlSB_lEEESI_S1U_NS1N_6fusion15FusionCallbacksIS1R_NS1V_17LinearCombinationISI_fSI_fLNS_15FloatRoundStyleE2EEESH_S1T_JEEENS4_5SM1004TMEM4LOAD26SM100_TMEM_LOAD_16dp32b32xES14_NS15_IS17_S19_NSX_INS5_IJS1A_SE_EEENS5_IJSE_SB_EEEEEEENS4_39AutoVectorizingCopyWithAssumedAlignmentILi128EEENS4_14SM90_TMA_STOREES28_S2A_S2A_EEEvvEEEEvNT_6ParamsE --------------------------
	.section	.nv.shared._ZN7cutlass13device_kernelINS_4gemm6kernel13GemmUniversalIN4cute5tupleIJiiiiEEENS1_10collective13CollectiveMmaINS1_35MainloopSm100TmaUmmaWarpSpecializedILi20ELi2ELi4ENS5_IJNS4_1CILi1EEESB_SB_EEEEENS5_IJNSA_ILi64EEENSA_ILi256EEENSA_ILi32EEEEEENS_12float_e4m3_tENS5_IJSB_llEEENS_12float_e5m2_tESJ_NS4_8TiledMMAINS4_8MMA_AtomIJNS4_10MMA_TraitsINS4_19SM100_MMA_F8F6F4_SSEJSI_SK_fSE_SF_NS4_17integral_constantINS4_4UMMA5MajorELSR_1EEESS_NSP_INSQ_7ScaleInELST_0EEESU_EEEEEENS4_6LayoutISC_NS5_IJNSA_ILi0EEESY_SY_EEEEENS5_IJNS4_10UnderscoreES11_S11_EEEEENS4_13SM90_TMA_LOADENS4_14ComposedLayoutINS4_7SwizzleILi2ELi4ELi3EEENS4_18smem_ptr_flag_bitsILi8EEENSX_INS5_IJSE_NSA_ILi8EEEEEENS5_IJSB_SE_EEEEEEEvNS4_8identityES14_NS15_INS16_ILi3ELi4ELi3EEES19_NSX_INS5_IJNSA_ILi128EEES1A_EEENS5_IJSB_S1H_EEEEEEEvS1F_EENS_8epilogue10collective18CollectiveEpilogueINS1N_23Sm100TmaWarpSpecializedILi4ELi2ELi32ELb0ELb0EEEJSH_NS5_IJNSX_ISE_SB_EES1S_EEESI_NS5_IJlSB_lEEESI_S1U_NS1N_6fusion15FusionCallbacksIS1R_NS1V_17LinearCombinationISI_fSI_fLNS_15FloatRoundStyleE2EEESH_S1T_JEEENS4_5SM1004TMEM4LOAD26SM100_TMEM_LOAD_16dp32b32xES14_NS15_IS17_S19_NSX_INS5_IJS1A_SE_EEENS5_IJSE_SB_EEEEEEENS4_39AutoVectorizingCopyWithAssumedAlignmentILi128EEENS4_14SM90_TMA_STOREES28_S2A_S2A_EEEvvEEEEvNT_6ParamsE,"aw",@nobits
	.sectionflags	@""
	.align	16
	.zero		1024


//--------------------- .nv.shared.reserved.0     --------------------------
	.section	.nv.shared.reserved.0,"aw",@nobits
	.weak		__nv_reservedSMEM_offset_0_alias
	.size		__nv_reservedSMEM_offset_0_alias, 0, 64
	.other		__nv_reservedSMEM_offset_0_alias,@"STO_CUDA_RESERVED_SHARED STV_DEFAULT"
__nv_reservedSMEM_offset_0_alias:
	.zero		0
.nv.shared.reserved.0:
	.zero		64
	.weak		__nv_reservedSMEM_tcgen05_partition
	.type		__nv_reservedSMEM_tcgen05_partition,@object
	.size		__nv_reservedSMEM_tcgen05_partition,(.L_0 - __nv_reservedSMEM_tcgen05_partition)
__nv_reservedSMEM_tcgen05_partition:
	.zero		32
.L_0:


//--------------------- .nv.global                --------------------------
	.section	.nv.global,"aw",@nobits
.nv.global:
	.type		_ZN40_INTERNAL_98f34b7f_4_k_cu_e55c12fb_359214cute1_E,@object
	.size		_ZN40_INTERNAL_98f34b7f_4_k_cu_e55c12fb_359214cute1_E,(_ZN40_INTERNAL_98f34b7f_4_k_cu_e55c12fb_359214cuda3std3__45__cpo6cbeginE - _ZN40_INTERNAL_98f34b7f_4_k_cu_e55c12fb_359214cute1_E)
_ZN40_INTERNAL_98f34b7f_4_k_cu_e55c12fb_359214cute1_E:
	.zero		1
	.type		_ZN40_INTERNAL_98f34b7f_4_k_cu_e55c12fb_359214cuda3std3__45__cpo6cbeginE,@object
	.size		_ZN40_INTERNAL_98f34b7f_4_k_cu_e55c12fb_359214cuda3std3__45__cpo6cbeginE,(_ZN40_INTERNAL_98f34b7f_4_k_cu_e55c12fb_359214cuda3std3__48in_placeE - _ZN40_INTERNAL_98f34b7f_4_k_cu_e55c12fb_359214cuda3std3__45__cpo6cbeginE)
_ZN40_INTERNAL_98f34b7f_4_k_cu_e55c12fb_359214cuda3std3__45__cpo6cbeginE:
	.zero		1
	.type		_ZN40_INTERNAL_98f34b7f_4_k_cu_e55c12fb_359214cuda3std3__48in_placeE,@object
	.size		_ZN40_INTERNAL_98f34b7f_4_k_cu_e55c12fb_359214cuda3std3__48in_placeE,(_ZN40_INTERNAL_98f34b7f_4_k_cu_e55c12fb_359214cuda3std6ranges3__45__cpo9iter_moveE - _ZN40_INTERNAL_98f34b7f_4_k_cu_e55c12fb_359214cuda3std3__48in_placeE)
_ZN40_INTERNAL_98f34b7f_4_k_cu_e55c12fb_359214cuda3std3__48in_placeE:
	.zero		1
	.type		_ZN40_INTERNAL_98f34b7f_4_k_cu_e55c12fb_359214cuda3std6ranges3__45__cpo9iter_moveE,@object
	.size		_ZN40_INTERNAL_98f34b7f_4_k_cu_e55c12fb_359214cuda3std6ranges3__45__cpo9iter_moveE,(_ZN40_INTERNAL_98f34b7f_4_k_cu_e55c12fb_359214cuda3std3__45__cpo5beginE - _ZN40_INTERNAL_98f34b7f_4_k_cu_e55c12fb_359214cuda3std6ranges3__45__cpo9iter_moveE)
_ZN40_INTERNAL_98f34b7f_4_k_cu_e55c12fb_359214cuda3std6ranges3__45__cpo9iter_moveE:
	.zero		1
	.type		_ZN40_INTERNAL_98f34b7f_4_k_cu_e55c12fb_359214cuda3std3__45__cpo5beginE,@object
	.size		_ZN40_INTERNAL_98f34b7f_4_k_cu_e55c12fb_359214cuda3std3__45__cpo5beginE,(_ZN40_INTERNAL_98f34b7f_4_k_cu_e55c12fb_359214cuda3std3__442_GLOBAL__N__98f34b7f_4_k_cu_e55c12fb_359216ignoreE - _ZN40_INTERNAL_98f34b7f_4_k_cu_e55c12fb_359214cuda3std3__45__cpo5beginE)
_ZN40_INTERNAL_98f34b7f_4_k_cu_e55c12fb_359214cuda3std3__45__cpo5beginE:
	.zero		1
	.type		_ZN40_INTERNAL_98f34b7f_4_k_cu_e55c12fb_359214cuda3std3__442_GLOBAL__N__98f34b7f_4_k_cu_e55c12fb_359216ignoreE,@object
	.size		_ZN40_INTERNAL_98f34b7f_4_k_cu_e55c12fb_359214cuda3std3__442_GLOBAL__N__98f34b7f_4_k_cu_e55c12fb_359216ignoreE,(_ZN40_INTERNAL_98f34b7f_4_k_cu_e55c12fb_359214cute7productE - _ZN40_INTERNAL_98f34b7f_4_k_cu_e55c12fb_359214cuda3std3__442_GLOBAL__N__98f34b7f_4_k_cu_e55c12fb_359216ignoreE)
_ZN40_INTERNAL_98f34b7f_4_k_cu_e55c12fb_359214cuda3std3__442_GLOBAL__N__98f34b7f_4_k_cu_e55c12fb_359216ignoreE:
	.zero		1
	.type		_ZN40_INTERNAL_98f34b7f_4_k_cu_e55c12fb_359214cute7productE,@object
	.size		_ZN40_INTERNAL_98f34b7f_4_k_cu_e55c12fb_359214cute7productE,(_ZN40_INTERNAL_98f34b7f_4_k_cu_e55c12fb_359214cuda3std3__45__cpo3endE - _ZN40_INTERNAL_98f34b7f_4_k_cu_e55c12fb_359214cute7productE)
_ZN40_INTERNAL_98f34b7f_4_k_cu_e55c12fb_359214cute7productE:
	.zero		1
	.type		_ZN40_INTERNAL_98f34b7f_4_k_cu_e55c12fb_359214cuda3std3__45__cpo3endE,@object
	.size		_ZN40_INTERNAL_98f34b7f_4_k_cu_e55c12fb_359214cuda3std3__45__cpo3endE,(_ZN40_INTERNAL_98f34b7f_4_k_cu_e55c12fb_359214cuda3std3__419piecewise_constructE - _ZN40_INTERNAL_98f34b7f_4_k_cu_e55c12fb_359214cuda3std3__45__cpo3endE)
_ZN40_INTERNAL_98f34b7f_4_k_cu_e55c12fb_359214cuda3std3__45__cpo3endE:
	.zero		1
	.type		_ZN40_INTERNAL_98f34b7f_4_k_cu_e55c12fb_359214cuda3std3__419piecewise_constructE,@object
	.size		_ZN40_INTERNAL_98f34b7f_4_k_cu_e55c12fb_359214cuda3std3__419piecewise_constructE,(_ZN40_INTERNAL_98f34b7f_4_k_cu_e55c12fb_359214cuda3std3__45__cpo4cendE - _ZN40_INTERNAL_98f34b7f_4_k_cu_e55c12fb_359214cuda3std3__419piecewise_constructE)
_ZN40_INTERNAL_98f34b7f_4_k_cu_e55c12fb_359214cuda3std3__419piecewise_constructE:
	.zero		1
	.type		_ZN40_INTERNAL_98f34b7f_4_k_cu_e55c12fb_359214cuda3std3__45__cpo4cendE,@object
	.size		_ZN40_INTERNAL_98f34b7f_4_k_cu_e55c12fb_359214cuda3std3__45__cpo4cendE,(_ZN40_INTERNAL_98f34b7f_4_k_cu_e55c12fb_359214cuda3std6ranges3__45__cpo4swapE - _ZN40_INTERNAL_98f34b7f_4_k_cu_e55c12fb_359214cuda3std3__45__cpo4cendE)
_ZN40_INTERNAL_98f34b7f_4_k_cu_e55c12fb_359214cuda3std3__45__cpo4cendE:
	.zero		1
	.type		_ZN40_INTERNAL_98f34b7f_4_k_cu_e55c12fb_359214cuda3std6ranges3__45__cpo4swapE,@object
	.size		_ZN40_INTERNAL_98f34b7f_4_k_cu_e55c12fb_359214cuda3std6ranges3__45__cpo4swapE,(.L_11 - _ZN40_INTERNAL_98f34b7f_4_k_cu_e55c12fb_359214cuda3std6ranges3__45__cpo4swapE)
_ZN40_INTERNAL_98f34b7f_4_k_cu_e55c12fb_359214cuda3std6ranges3__45__cpo4swapE:
	.zero		1
.L_11:


//--------------------- .nv.constant0._ZN7cutlass13device_kernelINS_4gemm6kernel13GemmUniversalIN4cute5tupleIJiiiiEEENS1_10collective13CollectiveMmaINS1_35MainloopSm100TmaUmmaWarpSpecializedILi20ELi2ELi4ENS5_IJNS4_1CILi1EEESB_SB_EEEEENS5_IJNSA_ILi64EEENSA_ILi256EEENSA_ILi32EEEEEENS_12float_e4m3_tENS5_IJSB_llEEENS_12float_e5m2_tESJ_NS4_8TiledMMAINS4_8MMA_AtomIJNS4_10MMA_TraitsINS4_19SM100_MMA_F8F6F4_SSEJSI_SK_fSE_SF_NS4_17integral_constantINS4_4UMMA5MajorELSR_1EEESS_NSP_INSQ_7ScaleInELST_0EEESU_EEEEEENS4_6LayoutISC_NS5_IJNSA_ILi0EEESY_SY_EEEEENS5_IJNS4_10UnderscoreES11_S11_EEEEENS4_13SM90_TMA_LOADENS4_14ComposedLayoutINS4_7SwizzleILi2ELi4ELi3EEENS4_18smem_ptr_flag_bitsILi8EEENSX_INS5_IJSE_NSA_ILi8EEEEEENS5_IJSB_SE_EEEEEEEvNS4_8identityES14_NS15_INS16_ILi3ELi4ELi3EEES19_NSX_INS5_IJNSA_ILi128EEES1A_EEENS5_IJSB_S1H_EEEEEEEvS1F_EENS_8epilogue10collective18CollectiveEpilogueINS1N_23Sm100TmaWarpSpecializedILi4ELi2ELi32ELb0ELb0EEEJSH_NS5_IJNSX_ISE_SB_EES1S_EEESI_NS5_IJlSB_lEEESI_S1U_NS1N_6fusion15FusionCallbacksIS1R_NS1V_17LinearCombinationISI_fSI_fLNS_15FloatRoundStyleE2EEESH_S1T_JEEENS4_5SM1004TMEM4LOAD26SM100_TMEM_LOAD_16dp32b32xES14_NS15_IS17_S19_NSX_INS5_IJS1A_SE_EEENS5_IJSE_SB_EEEEEEENS4_39AutoVectorizingCopyWithAssumedAlignmentILi128EEENS4_14SM90_TMA_STOREES28_S2A_S2A_EEEvvEEEEvNT_6ParamsE --------------------------
	.section	.nv.constant0._ZN7cutlass13device_kernelINS_4gemm6kernel13GemmUniversalIN4cute5tupleIJiiiiEEENS1_10collective13CollectiveMmaINS1_35MainloopSm100TmaUmmaWarpSpecializedILi20ELi2ELi4ENS5_IJNS4_1CILi1EEESB_SB_EEEEENS5_IJNSA_ILi64EEENSA_ILi256EEENSA_ILi32EEEEEENS_12float_e4m3_tENS5_IJSB_llEEENS_12float_e5m2_tESJ_NS4_8TiledMMAINS4_8MMA_AtomIJNS4_10MMA_TraitsINS4_19SM100_MMA_F8F6F4_SSEJSI_SK_fSE_SF_NS4_17integral_constantINS4_4UMMA5MajorELSR_1EEESS_NSP_INSQ_7ScaleInELST_0EEESU_EEEEEENS4_6LayoutISC_NS5_IJNSA_ILi0EEESY_SY_EEEEENS5_IJNS4_10UnderscoreES11_S11_EEEEENS4_13SM90_TMA_LOADENS4_14ComposedLayoutINS4_7SwizzleILi2ELi4ELi3EEENS4_18smem_ptr_flag_bitsILi8EEENSX_INS5_IJSE_NSA_ILi8EEEEEENS5_IJSB_SE_EEEEEEEvNS4_8identityES14_NS15_INS16_ILi3ELi4ELi3EEES19_NSX_INS5_IJNSA_ILi128EEES1A_EEENS5_IJSB_S1H_EEEEEEEvS1F_EENS_8epilogue10collective18CollectiveEpilogueINS1N_23Sm100TmaWarpSpecializedILi4ELi2ELi32ELb0ELb0EEEJSH_NS5_IJNSX_ISE_SB_EES1S_EEESI_NS5_IJlSB_lEEESI_S1U_NS1N_6fusion15FusionCallbacksIS1R_NS1V_17LinearCombinationISI_fSI_fLNS_15FloatRoundStyleE2EEESH_S1T_JEEENS4_5SM1004TMEM4LOAD26SM100_TMEM_LOAD_16dp32b32xES14_NS15_IS17_S19_NSX_INS5_IJS1A_SE_EEENS5_IJSE_SB_EEEEEEENS4_39AutoVectorizingCopyWithAssumedAlignmentILi128EEENS4_14SM90_TMA_STOREES28_S2A_S2A_EEEvvEEEEvNT_6ParamsE,"a",@progbits
	.sectionflags	@""
	.align	4
.nv.constant0._ZN7cutlass13device_kernelINS_4gemm6kernel13GemmUniversalIN4cute5tupleIJiiiiEEENS1_10collective13CollectiveMmaINS1_35MainloopSm100TmaUmmaWarpSpecializedILi20ELi2ELi4ENS5_IJNS4_1CILi1EEESB_SB_EEEEENS5_IJNSA_ILi64EEENSA_ILi256EEENSA_ILi32EEEEEENS_12float_e4m3_tENS5_IJSB_llEEENS_12float_e5m2_tESJ_NS4_8TiledMMAINS4_8MMA_AtomIJNS4_10MMA_TraitsINS4_19SM100_MMA_F8F6F4_SSEJSI_SK_fSE_SF_NS4_17integral_constantINS4_4UMMA5MajorELSR_1EEESS_NSP_INSQ_7ScaleInELST_0EEESU_EEEEEENS4_6LayoutISC_NS5_IJNSA_ILi0EEESY_SY_EEEEENS5_IJNS4_10UnderscoreES11_S11_EEEEENS4_13SM90_TMA_LOADENS4_14ComposedLayoutINS4_7SwizzleILi2ELi4ELi3EEENS4_18smem_ptr_flag_bitsILi8EEENSX_INS5_IJSE_NSA_ILi8EEEEEENS5_IJSB_SE_EEEEEEEvNS4_8identityES14_NS15_INS16_ILi3ELi4ELi3EEES19_NSX_INS5_IJNSA_ILi128EEES1A_EEENS5_IJSB_S1H_EEEEEEEvS1F_EENS_8epilogue10collective18CollectiveEpilogueINS1N_23Sm100TmaWarpSpecializedILi4ELi2ELi32ELb0ELb0EEEJSH_NS5_IJNSX_ISE_SB_EES1S_EEESI_NS5_IJlSB_lEEESI_S1U_NS1N_6fusion15FusionCallbacksIS1R_NS1V_17LinearCombinationISI_fSI_fLNS_15FloatRoundStyleE2EEESH_S1T_JEEENS4_5SM1004TMEM4LOAD26SM100_TMEM_LOAD_16dp32b32xES14_NS15_IS17_S19_NSX_INS5_IJS1A_SE_EEENS5_IJSE_SB_EEEEEEENS4_39AutoVectorizingCopyWithAssumedAlignmentILi128EEENS4_14SM90_TMA_STOREES28_S2A_S2A_EEEvvEEEEvNT_6ParamsE:
	.zero		2944


//--------------------- SYMBOLS --------------------------

	.type		.nv.reservedSmem.offset0,@object
	.size		.nv.reservedSmem.offset0,0x4
	.type		.nv.reservedSmem.cap,@object
	.size		.nv.reservedSmem.cap,0x4
	.type		__assertfail,@function
